	.target	sm_90a

	.elftype	@"ET_EXEC"


//--------------------- .note.nv.tkinfo           --------------------------
	.section	.note.nv.tkinfo,"",@"SHT_NOTE"
	.sectionflags	@"SHF_NOTE_NV_TKINFO"
	.tkinfo
        /*0018*/ 	.word	0x00000002
        /*0030*/ 	.string	""
        /*0030*/ 	.string	"ptxas"
        /*0030*/ 	.string	"Cuda compilation tools, release 13.0, V13.0.88"
        /*0030*/ 	.string	"Build cuda_13.0.r13.0/compiler.36424714_0"
        /*0030*/ 	.string	"-arch sm_90a -m 64 "



//--------------------- .note.nv.cuinfo           --------------------------
	.section	.note.nv.cuinfo,"",@"SHT_NOTE"
	.sectionflags	@"SHF_NOTE_NV_CUINFO"
        /*0018*/ 	.short	0x0002
        /*001a*/ 	.short	0x005a
        /*001c*/ 	.short	0x0082
	.zero		2


//--------------------- .nv.info                  --------------------------
	.section	.nv.info,"",@"SHT_CUDA_INFO"
	.align	4


	//----- nvinfo : EIATTR_REGCOUNT
	.align		4
        /*0000*/ 	.byte	0x04, 0x2f
        /*0002*/ 	.short	(.L_15 - .L_14)
	.align		4
.L_14:
        /*0004*/ 	.word	index@(_ZN7cutlass13device_kernelINS_4gemm6kernel13GemmUniversalIN4cute5tupleIJiiiiEEENS1_10collective13CollectiveMmaINS1_34MainloopSm90TmaGmmaWarpSpecializedILi3ENS5_IJNS4_1CILi2EEENSA_ILi1EEESC_EEENS1_35KernelTmaWarpSpecializedCooperativeEEENS5_IJNSA_ILi256EEESG_NSA_ILi32EEEEEENS_10tfloat32_tENS5_IJlSC_lEEESJ_SK_NS4_8TiledMMAINS4_8MMA_AtomIJNS4_4SM904GMMA30MMA_64x256x8_F32TF32TF32_SS_TNILNSO_7ScaleInE1ELSQ_1EEEEEENS4_6LayoutISD_NS5_IJSC_NSA_ILi0EEESU_EEEEENS5_IJNS4_10UnderscoreESX_SX_EEEEENS4_13SM90_TMA_LOADENS4_14ComposedLayoutINS4_7SwizzleILi3ELi4ELi3EEENS4_18smem_ptr_flag_bitsILi32EEENST_INS5_IJNSA_ILi8EEESH_EEENS5_IJSH_SC_EEEEEEEvNS4_8identityENS4_23SM90_TMA_LOAD_MULTICASTES1A_vS1B_EENS_8epilogue10collective6detail29Sm90TmaWarpSpecializedAdapterINS1F_15DefaultEpilogueISJ_SK_SK_NS1E_6thread17LinearCombinationISJ_Li1EffLNS1J_9ScaleType4KindE0ELNS_15FloatRoundStyleE2ESJ_EENS1_15EpilogueDefaultEEEEEvvEEEEvNT_6ParamsE)
        /*0008*/ 	.word	0x000000a8


	//----- nvinfo : EIATTR_FRAME_SIZE
	.align		4
.L_15:
        /*000c*/ 	.byte	0x04, 0x11
        /*000e*/ 	.short	(.L_17 - .L_16)
	.align		4
.L_16:
        /*0010*/ 	.word	index@(_ZN7cutlass13device_kernelINS_4gemm6kernel13GemmUniversalIN4cute5tupleIJiiiiEEENS1_10collective13CollectiveMmaINS1_34MainloopSm90TmaGmmaWarpSpecializedILi3ENS5_IJNS4_1CILi2EEENSA_ILi1EEESC_EEENS1_35KernelTmaWarpSpecializedCooperativeEEENS5_IJNSA_ILi256EEESG_NSA_ILi32EEEEEENS_10tfloat32_tENS5_IJlSC_lEEESJ_SK_NS4_8TiledMMAINS4_8MMA_AtomIJNS4_4SM904GMMA30MMA_64x256x8_F32TF32TF32_SS_TNILNSO_7ScaleInE1ELSQ_1EEEEEENS4_6LayoutISD_NS5_IJSC_NSA_ILi0EEESU_EEEEENS5_IJNS4_10UnderscoreESX_SX_EEEEENS4_13SM90_TMA_LOADENS4_14ComposedLayoutINS4_7SwizzleILi3ELi4ELi3EEENS4_18smem_ptr_flag_bitsILi32EEENST_INS5_IJNSA_ILi8EEESH_EEENS5_IJSH_SC_EEEEEEEvNS4_8identityENS4_23SM90_TMA_LOAD_MULTICASTES1A_vS1B_EENS_8epilogue10collective6detail29Sm90TmaWarpSpecializedAdapterINS1F_15DefaultEpilogueISJ_SK_SK_NS1E_6thread17LinearCombinationISJ_Li1EffLNS1J_9ScaleType4KindE0ELNS_15FloatRoundStyleE2ESJ_EENS1_15EpilogueDefaultEEEEEvvEEEEvNT_6ParamsE)
        /*0014*/ 	.word	0x00000788


	//----- nvinfo : EIATTR_MIN_STACK_SIZE
	.align		4
.L_17:
        /*0018*/ 	.byte	0x04, 0x12
        /*001a*/ 	.short	(.L_19 - .L_18)
	.align		4
.L_18:
        /*001c*/ 	.word	index@(_ZN7cutlass13device_kernelINS_4gemm6kernel13GemmUniversalIN4cute5tupleIJiiiiEEENS1_10collective13CollectiveMmaINS1_34MainloopSm90TmaGmmaWarpSpecializedILi3ENS5_IJNS4_1CILi2EEENSA_ILi1EEESC_EEENS1_35KernelTmaWarpSpecializedCooperativeEEENS5_IJNSA_ILi256EEESG_NSA_ILi32EEEEEENS_10tfloat32_tENS5_IJlSC_lEEESJ_SK_NS4_8TiledMMAINS4_8MMA_AtomIJNS4_4SM904GMMA30MMA_64x256x8_F32TF32TF32_SS_TNILNSO_7ScaleInE1ELSQ_1EEEEEENS4_6LayoutISD_NS5_IJSC_NSA_ILi0EEESU_EEEEENS5_IJNS4_10UnderscoreESX_SX_EEEEENS4_13SM90_TMA_LOADENS4_14ComposedLayoutINS4_7SwizzleILi3ELi4ELi3EEENS4_18smem_ptr_flag_bitsILi32EEENST_INS5_IJNSA_ILi8EEESH_EEENS5_IJSH_SC_EEEEEEEvNS4_8identityENS4_23SM90_TMA_LOAD_MULTICASTES1A_vS1B_EENS_8epilogue10collective6detail29Sm90TmaWarpSpecializedAdapterINS1F_15DefaultEpilogueISJ_SK_SK_NS1E_6thread17LinearCombinationISJ_Li1EffLNS1J_9ScaleType4KindE0ELNS_15FloatRoundStyleE2ESJ_EENS1_15EpilogueDefaultEEEEEvvEEEEvNT_6ParamsE)
        /*0020*/ 	.word	0x00000788
.L_19:


//--------------------- .nv.compat                --------------------------
	.section	.nv.compat,"",@"SHT_CUDA_COMPAT_INFO"
	.align	4
        /*0000*/ 	.byte	0x02, 0x09, 0x01, 0x00, 0x02, 0x02, 0x04, 0x00, 0x02, 0x05, 0x05, 0x00, 0x03, 0x07, 0x01, 0x01
        /*0010*/ 	.byte	0x02, 0x03, 0x01, 0x00, 0x02, 0x06, 0x01, 0x00, 0x04, 0x0b, 0x08, 0x00, 0x00, 0x00, 0x00, 0x00
        /*0020*/ 	.byte	0x00, 0x00, 0x00, 0x00


//--------------------- .nv.info._ZN7cutlass13device_kernelINS_4gemm6kernel13GemmUniversalIN4cute5tupleIJiiiiEEENS1_10collective13CollectiveMmaINS1_34MainloopSm90TmaGmmaWarpSpecializedILi3ENS5_IJNS4_1CILi2EEENSA_ILi1EEESC_EEENS1_35KernelTmaWarpSpecializedCooperativeEEENS5_IJNSA_ILi256EEESG_NSA_ILi32EEEEEENS_10tfloat32_tENS5_IJlSC_lEEESJ_SK_NS4_8TiledMMAINS4_8MMA_AtomIJNS4_4SM904GMMA30MMA_64x256x8_F32TF32TF32_SS_TNILNSO_7ScaleInE1ELSQ_1EEEEEENS4_6LayoutISD_NS5_IJSC_NSA_ILi0EEESU_EEEEENS5_IJNS4_10UnderscoreESX_SX_EEEEENS4_13SM90_TMA_LOADENS4_14ComposedLayoutINS4_7SwizzleILi3ELi4ELi3EEENS4_18smem_ptr_flag_bitsILi32EEENST_INS5_IJNSA_ILi8EEESH_EEENS5_IJSH_SC_EEEEEEEvNS4_8identityENS4_23SM90_TMA_LOAD_MULTICASTES1A_vS1B_EENS_8epilogue10collective6detail29Sm90TmaWarpSpecializedAdapterINS1F_15DefaultEpilogueISJ_SK_SK_NS1E_6thread17LinearCombinationISJ_Li1EffLNS1J_9ScaleType4KindE0ELNS_15FloatRoundStyleE2ESJ_EENS1_15EpilogueDefaultEEEEEvvEEEEvNT_6ParamsE --------------------------
	.section	.nv.info._ZN7cutlass13device_kernelINS_4gemm6kernel13GemmUniversalIN4cute5tupleIJiiiiEEENS1_10collective13CollectiveMmaINS1_34MainloopSm90TmaGmmaWarpSpecializedILi3ENS5_IJNS4_1CILi2EEENSA_ILi1EEESC_EEENS1_35KernelTmaWarpSpecializedCooperativeEEENS5_IJNSA_ILi256EEESG_NSA_ILi32EEEEEENS_10tfloat32_tENS5_IJlSC_lEEESJ_SK_NS4_8TiledMMAINS4_8MMA_AtomIJNS4_4SM904GMMA30MMA_64x256x8_F32TF32TF32_SS_TNILNSO_7ScaleInE1ELSQ_1EEEEEENS4_6LayoutISD_NS5_IJSC_NSA_ILi0EEESU_EEEEENS5_IJNS4_10UnderscoreESX_SX_EEEEENS4_13SM90_TMA_LOADENS4_14ComposedLayoutINS4_7SwizzleILi3ELi4ELi3EEENS4_18smem_ptr_flag_bitsILi32EEENST_INS5_IJNSA_ILi8EEESH_EEENS5_IJSH_SC_EEEEEEEvNS4_8identityENS4_23SM90_TMA_LOAD_MULTICASTES1A_vS1B_EENS_8epilogue10collective6detail29Sm90TmaWarpSpecializedAdapterINS1F_15DefaultEpilogueISJ_SK_SK_NS1E_6thread17LinearCombinationISJ_Li1EffLNS1J_9ScaleType4KindE0ELNS_15FloatRoundStyleE2ESJ_EENS1_15EpilogueDefaultEEEEEvvEEEEvNT_6ParamsE,"",@"SHT_CUDA_INFO"
	.sectionflags	@""
	.align	4


	//----- nvinfo : EIATTR_CUDA_API_VERSION
	.align		4
        /*0000*/ 	.byte	0x04, 0x37
        /*0002*/ 	.short	(.L_21 - .L_20)
.L_20:
        /*0004*/ 	.word	0x00000082


	//----- nvinfo : EIATTR_KPARAM_INFO
	.align		4
.L_21:
        /*0008*/ 	.byte	0x04, 0x17
        /*000a*/ 	.short	(.L_23 - .L_22)
.L_22:
        /*000c*/ 	.word	0x00000000
        /*0010*/ 	.short	0x0000
        /*0012*/ 	.short	0x0070
        /*0014*/ 	.byte	0x00, 0xf0, 0x01, 0x10


	//----- nvinfo : EIATTR_SPARSE_MMA_MASK
	.align		4
.L_23:
        /*0018*/ 	.byte	0x03, 0x50
        /*001a*/ 	.short	0x0000


	//----- nvinfo : EIATTR_MAXREG_COUNT
	.align		4
        /*001c*/ 	.byte	0x03, 0x1b
        /*001e*/ 	.short	0x00a8


	//----- nvinfo : EIATTR_NUM_BARRIERS
	.align		4
        /*0020*/ 	.byte	0x02, 0x4c
        /*0022*/ 	.byte	0x01
	.zero		1


	//----- nvinfo : EIATTR_EXTERNS
	.align		4
        /*0024*/ 	.byte	0x04, 0x0f
        /*0026*/ 	.short	(.L_25 - .L_24)


	//   ....[0]....
	.align		4
.L_24:
        /*0028*/ 	.word	index@(__assertfail)


	//----- nvinfo : EIATTR_ANNOTATIONS
	.align		4
.L_25:
        /*002c*/ 	.byte	0x04, 0x55
        /*002e*/ 	.short	(.L_27 - .L_26)


	//   ....[0]....
.L_26:
        /*0030*/ 	.word	0x00000001
        /*0034*/ 	.byte	0xe0, 0x09, 0x00, 0x00, 0x01, 0x00, 0x00, 0x00, 0xf0, 0x09, 0x00, 0x00, 0x01, 0x00, 0x00, 0x00
        /* <DEDUP_REMOVED lines=716> */
        /*2d04*/ 	.byte	0xf0, 0xa7, 0x01, 0x00, 0x01, 0x00, 0x00, 0x00, 0x10, 0xa8, 0x01, 0x00


	//----- nvinfo : EIATTR_MERCURY_ISA_VERSION
	.align		4
.L_27:
        /*2d10*/ 	.byte	0x03, 0x5f
        /*2d12*/ 	.short	0x0101


	//----- nvinfo : EIATTR_INT_WARP_WIDE_INSTR_OFFSETS
	.align		4
        /*2d14*/ 	.byte	0x04, 0x31
        /*2d16*/ 	.short	(.L_29 - .L_28)


	//   ....[0]....
.L_28:
        /*2d18*/ 	.word	0x00000560


	//   ....[1]....
        /*2d1c*/ 	.word	0x00000570


	//   ....[2]....
        /*2d20*/ 	.word	0x000006e0


	//----- nvinfo : EIATTR_COOP_GROUP_MASK_REGIDS
	.align		4
.L_29:
        /*2d24*/ 	.byte	0x04, 0x29
        /*2d26*/ 	.short	(.L_31 - .L_30)


	//   ....[0]....
.L_30:
        /*2d28*/ 	.word	0xffffffff


	//   ....[1]....
        /*2d2c*/ 	.word	0xffffffff


	//   ....[2]....
        /*2d30*/ 	.word	0xffffffff


	//   ....[3]....
        /*2d34*/ 	.word	0xffffffff


	//   ....[4]....
        /*2d38*/ 	.word	0xffffffff


	//   ....[5]....
        /*2d3c*/ 	.word	0xffffffff


	//----- nvinfo : EIATTR_COOP_GROUP_INSTR_OFFSETS
	.align		4
.L_31:
        /*2d40*/ 	.byte	0x04, 0x28
        /*2d42*/ 	.short	(.L_33 - .L_32)


	//   ....[0]....
.L_32:
        /*2d44*/ 	.word	0x00000070


	//   ....[1]....
        /*2d48*/ 	.word	0x00000080


	//   ....[2]....
        /*2d4c*/ 	.word	0x000001a0


	//   ....[3]....
        /*2d50*/ 	.word	0x000003b0


	//   ....[4]....
        /*2d54*/ 	.word	0x00000820


	//   ....[5]....
        /*2d58*/ 	.word	0x000013f0


	//----- nvinfo : EIATTR_REG_RECONFIG
	.align		4
.L_33:
        /*2d5c*/ 	.byte	0x01, 0x54
	.zero		2


	//----- nvinfo : EIATTR_SYSCALL_OFFSETS
	.align		4
        /*2d60*/ 	.byte	0x04, 0x46
        /*2d62*/ 	.short	(.L_35 - .L_34)


	//   ....[0]....
.L_34:
        /*2d64*/ 	.word	0x000015a0


	//----- nvinfo : EIATTR_MBARRIER_INSTR_OFFSETS
	.align		4
.L_35:
        /*2d68*/ 	.byte	0x04, 0x39
        /*2d6a*/ 	.short	(.L_37 - .L_36)


	//   ....[0]....
.L_36:
        /*2d6c*/ 	.word	0x00000320
        /*2d70*/ 	.word	0x000000ff
        /*2d74*/ 	.word	0x00000000
        /*2d78*/ 	.short	0x0100
        /*2d7a*/ 	.byte	0x08
	.zero		1


	//   ....[1]....
        /*2d7c*/ 	.word	0x00000330
        /*2d80*/ 	.word	0x000000ff
        /*2d84*/ 	.word	0x00000018
        /*2d88*/ 	.short	0x0100
        /*2d8a*/ 	.byte	0x08
	.zero		1


	//   ....[2]....
        /*2d8c*/ 	.word	0x00000340
        /*2d90*/ 	.word	0x000000ff
        /*2d94*/ 	.word	0x00000008
        /*2d98*/ 	.short	0x0100
        /*2d9a*/ 	.byte	0x08
	.zero		1


	//   ....[3]....
        /*2d9c*/ 	.word	0x00000350
        /*2da0*/ 	.word	0x000000ff
        /*2da4*/ 	.word	0x00000020
        /*2da8*/ 	.short	0x0100
        /*2daa*/ 	.byte	0x08
	.zero		1


	//   ....[4]....
        /*2dac*/ 	.word	0x00000360
        /*2db0*/ 	.word	0x000000ff
        /*2db4*/ 	.word	0x00000010
        /*2db8*/ 	.short	0x0100
        /*2dba*/ 	.byte	0x08
	.zero		1


	//   ....[5]....
        /*2dbc*/ 	.word	0x00000370
        /*2dc0*/ 	.word	0x000000ff
        /*2dc4*/ 	.word	0x00000028
        /*2dc8*/ 	.short	0x0100
        /*2dca*/ 	.byte	0x08
	.zero		1


	//   ....[6]....
        /*2dcc*/ 	.word	0x00000750
        /*2dd0*/ 	.word	0x000000ff
        /*2dd4*/ 	.word	0x00000040
        /*2dd8*/ 	.short	0x0100
        /*2dda*/ 	.byte	0x06
	.zero		1


	//   ....[7]....
        /*2ddc*/ 	.word	0x00000780
        /*2de0*/ 	.word	0x000000ff
        /*2de4*/ 	.word	0x00000048
        /*2de8*/ 	.short	0x0100
        /*2dea*/ 	.byte	0x06
	.zero		1


	//   ....[8]....
        /*2dec*/ 	.word	0x00001680
        /*2df0*/ 	.word	0x00000004
        /*2df4*/ 	.word	0x00000000
        /*2df8*/ 	.short	0x010a
        /*2dfa*/ 	.byte	0x3f
	.zero		1


	//   ....[9]....
        /*2dfc*/ 	.word	0x000016c0
        /*2e00*/ 	.word	0x00000004
        /*2e04*/ 	.word	0x00000000
        /*2e08*/ 	.short	0x010a
        /*2e0a*/ 	.byte	0x3f
	.zero		1


	//   ....[10]....
        /*2e0c*/ 	.word	0x00004d10
        /*2e10*/ 	.word	0x00000004
        /*2e14*/ 	.word	0x00000000
        /*2e18*/ 	.short	0x010a
        /*2e1a*/ 	.byte	0x3f
	.zero		1


	//   ....[11]....
        /*2e1c*/ 	.word	0x00004d50
        /*2e20*/ 	.word	0x00000004
        /*2e24*/ 	.word	0x00000000
        /*2e28*/ 	.short	0x010a
        /*2e2a*/ 	.byte	0x3f
	.zero		1


	//   ....[12]....
        /*2e2c*/ 	.word	0x00008e40
        /*2e30*/ 	.word	0x00000004
        /*2e34*/ 	.word	0x00000000
        /*2e38*/ 	.short	0x0101
        /*2e3a*/ 	.byte	0x3f
	.zero		1


	//   ....[13]....
        /*2e3c*/ 	.word	0x00009060
        /*2e40*/ 	.word	0x00000000
        /*2e44*/ 	.word	0x00000000
        /*2e48*/ 	.short	0x0101
        /*2e4a*/ 	.byte	0x3f
	.zero		1


	//   ....[14]....
        /*2e4c*/ 	.word	0x0001a380
        /*2e50*/ 	.word	0x00000005
        /*2e54*/ 	.word	0x00000018
        /*2e58*/ 	.short	0x010a
        /*2e5a*/ 	.byte	0x3f
	.zero		1


	//   ....[15]....
        /*2e5c*/ 	.word	0x0001a710
        /*2e60*/ 	.word	0x00000002
        /*2e64*/ 	.word	0x00000048
        /*2e68*/ 	.short	0x0101
        /*2e6a*/ 	.byte	0x3f
	.zero		1


	//   ....[16]....
        /*2e6c*/ 	.word	0x0001af10
        /*2e70*/ 	.word	0x00000005
        /*2e74*/ 	.word	0x00000000
        /*2e78*/ 	.short	0x010a
        /*2e7a*/ 	.byte	0x3f
	.zero		1


	//   ....[17]....
        /*2e7c*/ 	.word	0x0001afa0
        /*2e80*/ 	.word	0x00000007
        /*2e84*/ 	.word	0x00000000
        /*2e88*/ 	.short	0x010a
        /*2e8a*/ 	.byte	0x3f
	.zero		1


	//   ....[18]....
        /*2e8c*/ 	.word	0x0001b030
        /*2e90*/ 	.word	0x00000003
        /*2e94*/ 	.word	0x00000000
        /*2e98*/ 	.short	0x010a
        /*2e9a*/ 	.byte	0x3f
	.zero		1


	//   ....[19]....
        /*2e9c*/ 	.word	0x0001b090
        /*2ea0*/ 	.word	0x00000004
        /*2ea4*/ 	.word	0x00000000
        /*2ea8*/ 	.short	0x010a
        /*2eaa*/ 	.byte	0x3f
	.zero		1


	//   ....[20]....
        /*2eac*/ 	.word	0x0001b0e0
        /*2eb0*/ 	.word	0x00000004
        /*2eb4*/ 	.word	0x00000000
        /*2eb8*/ 	.short	0x010a
        /*2eba*/ 	.byte	0x3f
	.zero		1


	//   ....[21]....
        /*2ebc*/ 	.word	0x0001b1b0
        /*2ec0*/ 	.word	0x00000005
        /*2ec4*/ 	.word	0x00000018
        /*2ec8*/ 	.short	0x010a
        /*2eca*/ 	.byte	0x3f
	.zero		1


	//   ....[22]....
        /*2ecc*/ 	.word	0x0001b280
        /*2ed0*/ 	.word	0x00000005
        /*2ed4*/ 	.word	0x00000000
        /*2ed8*/ 	.short	0x010a
        /*2eda*/ 	.byte	0x3f
	.zero		1


	//   ....[23]....
        /*2edc*/ 	.word	0x0001b2d0
        /*2ee0*/ 	.word	0x00000007
        /*2ee4*/ 	.word	0x00000000
        /*2ee8*/ 	.short	0x010a
        /*2eea*/ 	.byte	0x3f
	.zero		1


	//----- nvinfo : EIATTR_NUM_MBARRIERS
	.align		4
.L_37:
        /*2eec*/ 	.byte	0x03, 0x38
        /*2eee*/ 	.short	0x0008


	//----- nvinfo : EIATTR_EXIT_INSTR_OFFSETS
	.align		4
        /*2ef0*/ 	.byte	0x04, 0x1c
        /*2ef2*/ 	.short	(.L_39 - .L_38)


	//   ....[0]....
.L_38:
        /*2ef4*/ 	.word	0x00000a80


	//   ....[1]....
        /*2ef8*/ 	.word	0x00001310


	//   ....[2]....
        /*2efc*/ 	.word	0x000199d0


	//   ....[3]....
        /*2f00*/ 	.word	0x00019ff0


	//   ....[4]....
        /*2f04*/ 	.word	0x0001b080


	//----- nvinfo : EIATTR_MAX_THREADS
	.align		4
.L_39:
        /*2f08*/ 	.byte	0x04, 0x05
        /*2f0a*/ 	.short	(.L_41 - .L_40)
.L_40:
        /*2f0c*/ 	.word	0x00000180
        /*2f10*/ 	.word	0x00000001
        /*2f14*/ 	.word	0x00000001


	//----- nvinfo : EIATTR_CRS_STACK_SIZE
	.align		4
.L_41:
        /*2f18*/ 	.byte	0x04, 0x1e
        /*2f1a*/ 	.short	(.L_43 - .L_42)
.L_42:
        /*2f1c*/ 	.word	0x00000000


	//----- nvinfo : EIATTR_CBANK_PARAM_SIZE
	.align		4
.L_43:
        /*2f20*/ 	.byte	0x03, 0x19
        /*2f22*/ 	.short	0x0470


	//----- nvinfo : EIATTR_PARAM_CBANK
	.align		4
        /*2f24*/ 	.byte	0x04, 0x0a
        /*2f26*/ 	.short	(.L_45 - .L_44)
	.align		4
.L_44:
        /*2f28*/ 	.word	index@(.nv.constant0._ZN7cutlass13device_kernelINS_4gemm6kernel13GemmUniversalIN4cute5tupleIJiiiiEEENS1_10collective13CollectiveMmaINS1_34MainloopSm90TmaGmmaWarpSpecializedILi3ENS5_IJNS4_1CILi2EEENSA_ILi1EEESC_EEENS1_35KernelTmaWarpSpecializedCooperativeEEENS5_IJNSA_ILi256EEESG_NSA_ILi32EEEEEENS_10tfloat32_tENS5_IJlSC_lEEESJ_SK_NS4_8TiledMMAINS4_8MMA_AtomIJNS4_4SM904GMMA30MMA_64x256x8_F32TF32TF32_SS_TNILNSO_7ScaleInE1ELSQ_1EEEEEENS4_6LayoutISD_NS5_IJSC_NSA_ILi0EEESU_EEEEENS5_IJNS4_10UnderscoreESX_SX_EEEEENS4_13SM90_TMA_LOADENS4_14ComposedLayoutINS4_7SwizzleILi3ELi4ELi3EEENS4_18smem_ptr_flag_bitsILi32EEENST_INS5_IJNSA_ILi8EEESH_EEENS5_IJSH_SC_EEEEEEEvNS4_8identityENS4_23SM90_TMA_LOAD_MULTICASTES1A_vS1B_EENS_8epilogue10collective6detail29Sm90TmaWarpSpecializedAdapterINS1F_15DefaultEpilogueISJ_SK_SK_NS1E_6thread17LinearCombinationISJ_Li1EffLNS1J_9ScaleType4KindE0ELNS_15FloatRoundStyleE2ESJ_EENS1_15EpilogueDefaultEEEEEvvEEEEvNT_6ParamsE)
        /*2f2c*/ 	.short	0x0210
        /*2f2e*/ 	.short	0x0470


	//----- nvinfo : EIATTR_SW_WAR
	.align		4
.L_45:
        /*2f30*/ 	.byte	0x04, 0x36
        /*2f32*/ 	.short	(.L_47 - .L_46)
.L_46:
        /*2f34*/ 	.word	0x00000008
.L_47:


//--------------------- .nv.callgraph             --------------------------
	.section	.nv.callgraph,"",@"SHT_CUDA_CALLGRAPH"
	.align	4
	.sectionentsize	8
	.align		4
        /*0000*/ 	.word	0x00000000
	.align		4
        /*0004*/ 	.word	0xffffffff
	.align		4
        /*0008*/ 	.word	index@(_ZN7cutlass13device_kernelINS_4gemm6kernel13GemmUniversalIN4cute5tupleIJiiiiEEENS1_10collective13CollectiveMmaINS1_34MainloopSm90TmaGmmaWarpSpecializedILi3ENS5_IJNS4_1CILi2EEENSA_ILi1EEESC_EEENS1_35KernelTmaWarpSpecializedCooperativeEEENS5_IJNSA_ILi256EEESG_NSA_ILi32EEEEEENS_10tfloat32_tENS5_IJlSC_lEEESJ_SK_NS4_8TiledMMAINS4_8MMA_AtomIJNS4_4SM904GMMA30MMA_64x256x8_F32TF32TF32_SS_TNILNSO_7ScaleInE1ELSQ_1EEEEEENS4_6LayoutISD_NS5_IJSC_NSA_ILi0EEESU_EEEEENS5_IJNS4_10UnderscoreESX_SX_EEEEENS4_13SM90_TMA_LOADENS4_14ComposedLayoutINS4_7SwizzleILi3ELi4ELi3EEENS4_18smem_ptr_flag_bitsILi32EEENST_INS5_IJNSA_ILi8EEESH_EEENS5_IJSH_SC_EEEEEEEvNS4_8identityENS4_23SM90_TMA_LOAD_MULTICASTES1A_vS1B_EENS_8epilogue10collective6detail29Sm90TmaWarpSpecializedAdapterINS1F_15DefaultEpilogueISJ_SK_SK_NS1E_6thread17LinearCombinationISJ_Li1EffLNS1J_9ScaleType4KindE0ELNS_15FloatRoundStyleE2ESJ_EENS1_15EpilogueDefaultEEEEEvvEEEEvNT_6ParamsE)
	.align		4
        /*000c*/ 	.word	index@(__assertfail)
	.align		4
        /*0010*/ 	.word	0x00000000
	.align		4
        /*0014*/ 	.word	0xfffffffe
	.align		4
        /*0018*/ 	.word	0x00000000
	.align		4
        /*001c*/ 	.word	0xfffffffd
	.align		4
        /*0020*/ 	.word	0x00000000
	.align		4
        /*0024*/ 	.word	0xfffffffc


//--------------------- .nv.constant4             --------------------------
	.section	.nv.constant4,"a",@progbits
	.align	8
	.align		8
.nv.constant4:
        /*0000*/ 	.dword	__assertfail
	.align		8
        /*0008*/ 	.dword	__unnamed_1
	.align		8
        /*0010*/ 	.dword	_ZN39_INTERNAL_ee187ba0_4_k_cu_ca1816cc_67314cuda3std3__45__cpo5beginE
	.align		8
        /*0018*/ 	.dword	_ZN39_INTERNAL_ee187ba0_4_k_cu_ca1816cc_67314cuda3std3__45__cpo3endE
	.align		8
        /*0020*/ 	.dword	_ZN39_INTERNAL_ee187ba0_4_k_cu_ca1816cc_67314cuda3std3__45__cpo6cbeginE
	.align		8
        /*0028*/ 	.dword	_ZN39_INTERNAL_ee187ba0_4_k_cu_ca1816cc_67314cuda3std3__45__cpo4cendE
	.align		8
        /*0030*/ 	.dword	_ZN39_INTERNAL_ee187ba0_4_k_cu_ca1816cc_67314cuda3std3__441_GLOBAL__N__ee187ba0_4_k_cu_ca1816cc_67316ignoreE
	.align		8
        /*0038*/ 	.dword	_ZN39_INTERNAL_ee187ba0_4_k_cu_ca1816cc_67314cuda3std3__419piecewise_constructE
	.align		8
        /*0040*/ 	.dword	_ZN39_INTERNAL_ee187ba0_4_k_cu_ca1816cc_67314cuda3std3__48in_placeE
	.align		8
        /*0048*/ 	.dword	_ZN39_INTERNAL_ee187ba0_4_k_cu_ca1816cc_67314cuda3std6ranges3__45__cpo4swapE
	.align		8
        /*0050*/ 	.dword	_ZN39_INTERNAL_ee187ba0_4_k_cu_ca1816cc_67314cuda3std6ranges3__45__cpo9iter_moveE
	.align		8
        /*0058*/ 	.dword	_ZN39_INTERNAL_ee187ba0_4_k_cu_ca1816cc_67314cute7productE
	.align		8
        /*0060*/ 	.dword	_ZN39_INTERNAL_ee187ba0_4_k_cu_ca1816cc_67314cute1_E
	.align		8
        /*0068*/ 	.dword	$str$22
	.align		8
        /*0070*/ 	.dword	$str$23


//--------------------- .text._ZN7cutlass13device_kernelINS_4gemm6kernel13GemmUniversalIN4cute5tupleIJiiiiEEENS1_10collective13CollectiveMmaINS1_34MainloopSm90TmaGmmaWarpSpecializedILi3ENS5_IJNS4_1CILi2EEENSA_ILi1EEESC_EEENS1_35KernelTmaWarpSpecializedCooperativeEEENS5_IJNSA_ILi256EEESG_NSA_ILi32EEEEEENS_10tfloat32_tENS5_IJlSC_lEEESJ_SK_NS4_8TiledMMAINS4_8MMA_AtomIJNS4_4SM904GMMA30MMA_64x256x8_F32TF32TF32_SS_TNILNSO_7ScaleInE1ELSQ_1EEEEEENS4_6LayoutISD_NS5_IJSC_NSA_ILi0EEESU_EEEEENS5_IJNS4_10UnderscoreESX_SX_EEEEENS4_13SM90_TMA_LOADENS4_14ComposedLayoutINS4_7SwizzleILi3ELi4ELi3EEENS4_18smem_ptr_flag_bitsILi32EEENST_INS5_IJNSA_ILi8EEESH_EEENS5_IJSH_SC_EEEEEEEvNS4_8identityENS4_23SM90_TMA_LOAD_MULTICASTES1A_vS1B_EENS_8epilogue10collective6detail29Sm90TmaWarpSpecializedAdapterINS1F_15DefaultEpilogueISJ_SK_SK_NS1E_6thread17LinearCombinationISJ_Li1EffLNS1J_9ScaleType4KindE0ELNS_15FloatRoundStyleE2ESJ_EENS1_15EpilogueDefaultEEEEEvvEEEEvNT_6ParamsE --------------------------
	.section	.text._ZN7cutlass13device_kernelINS_4gemm6kernel13GemmUniversalIN4cute5tupleIJiiiiEEENS1_10collective13CollectiveMmaINS1_34MainloopSm90TmaGmmaWarpSpecializedILi3ENS5_IJNS4_1CILi2EEENSA_ILi1EEESC_EEENS1_35KernelTmaWarpSpecializedCooperativeEEENS5_IJNSA_ILi256EEESG_NSA_ILi32EEEEEENS_10tfloat32_tENS5_IJlSC_lEEESJ_SK_NS4_8TiledMMAINS4_8MMA_AtomIJNS4_4SM904GMMA30MMA_64x256x8_F32TF32TF32_SS_TNILNSO_7ScaleInE1ELSQ_1EEEEEENS4_6LayoutISD_NS5_IJSC_NSA_ILi0EEESU_EEEEENS5_IJNS4_10UnderscoreESX_SX_EEEEENS4_13SM90_TMA_LOADENS4_14ComposedLayoutINS4_7SwizzleILi3ELi4ELi3EEENS4_18smem_ptr_flag_bitsILi32EEENST_INS5_IJNSA_ILi8EEESH_EEENS5_IJSH_SC_EEEEEEEvNS4_8identityENS4_23SM90_TMA_LOAD_MULTICASTES1A_vS1B_EENS_8epilogue10collective6detail29Sm90TmaWarpSpecializedAdapterINS1F_15DefaultEpilogueISJ_SK_SK_NS1E_6thread17LinearCombinationISJ_Li1EffLNS1J_9ScaleType4KindE0ELNS_15FloatRoundStyleE2ESJ_EENS1_15EpilogueDefaultEEEEEvvEEEEvNT_6ParamsE,"ax",@progbits
	.align	128
.text._ZN7cutlass13device_kernelINS_4gemm6kernel13GemmUniversalIN4cute5tupleIJiiiiEEENS1_10collective13CollectiveMmaINS1_34MainloopSm90TmaGmmaWarpSpecializedILi3ENS5_IJNS4_1CILi2EEENSA_ILi1EEESC_EEENS1_35KernelTmaWarpSpecializedCooperativeEEENS5_IJNSA_ILi256EEESG_NSA_ILi32EEEEEENS_10tfloat32_tENS5_IJlSC_lEEESJ_SK_NS4_8TiledMMAINS4_8MMA_AtomIJNS4_4SM904GMMA30MMA_64x256x8_F32TF32TF32_SS_TNILNSO_7ScaleInE1ELSQ_1EEEEEENS4_6LayoutISD_NS5_IJSC_NSA_ILi0EEESU_EEEEENS5_IJNS4_10UnderscoreESX_SX_EEEEENS4_13SM90_TMA_LOADENS4_14ComposedLayoutINS4_7SwizzleILi3ELi4ELi3EEENS4_18smem_ptr_flag_bitsILi32EEENST_INS5_IJNSA_ILi8EEESH_EEENS5_IJSH_SC_EEEEEEEvNS4_8identityENS4_23SM90_TMA_LOAD_MULTICASTES1A_vS1B_EENS_8epilogue10collective6detail29Sm90TmaWarpSpecializedAdapterINS1F_15DefaultEpilogueISJ_SK_SK_NS1E_6thread17LinearCombinationISJ_Li1EffLNS1J_9ScaleType4KindE0ELNS_15FloatRoundStyleE2ESJ_EENS1_15EpilogueDefaultEEEEEvvEEEEvNT_6ParamsE:
        .type           _ZN7cutlass13device_kernelINS_4gemm6kernel13GemmUniversalIN4cute5tupleIJiiiiEEENS1_10collective13CollectiveMmaINS1_34MainloopSm90TmaGmmaWarpSpecializedILi3ENS5_IJNS4_1CILi2EEENSA_ILi1EEESC_EEENS1_35KernelTmaWarpSpecializedCooperativeEEENS5_IJNSA_ILi256EEESG_NSA_ILi32EEEEEENS_10tfloat32_tENS5_IJlSC_lEEESJ_SK_NS4_8TiledMMAINS4_8MMA_AtomIJNS4_4SM904GMMA30MMA_64x256x8_F32TF32TF32_SS_TNILNSO_7ScaleInE1ELSQ_1EEEEEENS4_6LayoutISD_NS5_IJSC_NSA_ILi0EEESU_EEEEENS5_IJNS4_10UnderscoreESX_SX_EEEEENS4_13SM90_TMA_LOADENS4_14ComposedLayoutINS4_7SwizzleILi3ELi4ELi3EEENS4_18smem_ptr_flag_bitsILi32EEENST_INS5_IJNSA_ILi8EEESH_EEENS5_IJSH_SC_EEEEEEEvNS4_8identityENS4_23SM90_TMA_LOAD_MULTICASTES1A_vS1B_EENS_8epilogue10collective6detail29Sm90TmaWarpSpecializedAdapterINS1F_15DefaultEpilogueISJ_SK_SK_NS1E_6thread17LinearCombinationISJ_Li1EffLNS1J_9ScaleType4KindE0ELNS_15FloatRoundStyleE2ESJ_EENS1_15EpilogueDefaultEEEEEvvEEEEvNT_6ParamsE,@function
        .size           _ZN7cutlass13device_kernelINS_4gemm6kernel13GemmUniversalIN4cute5tupleIJiiiiEEENS1_10collective13CollectiveMmaINS1_34MainloopSm90TmaGmmaWarpSpecializedILi3ENS5_IJNS4_1CILi2EEENSA_ILi1EEESC_EEENS1_35KernelTmaWarpSpecializedCooperativeEEENS5_IJNSA_ILi256EEESG_NSA_ILi32EEEEEENS_10tfloat32_tENS5_IJlSC_lEEESJ_SK_NS4_8TiledMMAINS4_8MMA_AtomIJNS4_4SM904GMMA30MMA_64x256x8_F32TF32TF32_SS_TNILNSO_7ScaleInE1ELSQ_1EEEEEENS4_6LayoutISD_NS5_IJSC_NSA_ILi0EEESU_EEEEENS5_IJNS4_10UnderscoreESX_SX_EEEEENS4_13SM90_TMA_LOADENS4_14ComposedLayoutINS4_7SwizzleILi3ELi4ELi3EEENS4_18smem_ptr_flag_bitsILi32EEENST_INS5_IJNSA_ILi8EEESH_EEENS5_IJSH_SC_EEEEEEEvNS4_8identityENS4_23SM90_TMA_LOAD_MULTICASTES1A_vS1B_EENS_8epilogue10collective6detail29Sm90TmaWarpSpecializedAdapterINS1F_15DefaultEpilogueISJ_SK_SK_NS1E_6thread17LinearCombinationISJ_Li1EffLNS1J_9ScaleType4KindE0ELNS_15FloatRoundStyleE2ESJ_EENS1_15EpilogueDefaultEEEEEvvEEEEvNT_6ParamsE,(.L_x_579 - _ZN7cutlass13device_kernelINS_4gemm6kernel13GemmUniversalIN4cute5tupleIJiiiiEEENS1_10collective13CollectiveMmaINS1_34MainloopSm90TmaGmmaWarpSpecializedILi3ENS5_IJNS4_1CILi2EEENSA_ILi1EEESC_EEENS1_35KernelTmaWarpSpecializedCooperativeEEENS5_IJNSA_ILi256EEESG_NSA_ILi32EEEEEENS_10tfloat32_tENS5_IJlSC_lEEESJ_SK_NS4_8TiledMMAINS4_8MMA_AtomIJNS4_4SM904GMMA30MMA_64x256x8_F32TF32TF32_SS_TNILNSO_7ScaleInE1ELSQ_1EEEEEENS4_6LayoutISD_NS5_IJSC_NSA_ILi0EEESU_EEEEENS5_IJNS4_10UnderscoreESX_SX_EEEEENS4_13SM90_TMA_LOADENS4_14ComposedLayoutINS4_7SwizzleILi3ELi4ELi3EEENS4_18smem_ptr_flag_bitsILi32EEENST_INS5_IJNSA_ILi8EEESH_EEENS5_IJSH_SC_EEEEEEEvNS4_8identityENS4_23SM90_TMA_LOAD_MULTICASTES1A_vS1B_EENS_8epilogue10collective6detail29Sm90TmaWarpSpecializedAdapterINS1F_15DefaultEpilogueISJ_SK_SK_NS1E_6thread17LinearCombinationISJ_Li1EffLNS1J_9ScaleType4KindE0ELNS_15FloatRoundStyleE2ESJ_EENS1_15EpilogueDefaultEEEEEvvEEEEvNT_6ParamsE)
        .other          _ZN7cutlass13device_kernelINS_4gemm6kernel13GemmUniversalIN4cute5tupleIJiiiiEEENS1_10collective13CollectiveMmaINS1_34MainloopSm90TmaGmmaWarpSpecializedILi3ENS5_IJNS4_1CILi2EEENSA_ILi1EEESC_EEENS1_35KernelTmaWarpSpecializedCooperativeEEENS5_IJNSA_ILi256EEESG_NSA_ILi32EEEEEENS_10tfloat32_tENS5_IJlSC_lEEESJ_SK_NS4_8TiledMMAINS4_8MMA_AtomIJNS4_4SM904GMMA30MMA_64x256x8_F32TF32TF32_SS_TNILNSO_7ScaleInE1ELSQ_1EEEEEENS4_6LayoutISD_NS5_IJSC_NSA_ILi0EEESU_EEEEENS5_IJNS4_10UnderscoreESX_SX_EEEEENS4_13SM90_TMA_LOADENS4_14ComposedLayoutINS4_7SwizzleILi3ELi4ELi3EEENS4_18smem_ptr_flag_bitsILi32EEENST_INS5_IJNSA_ILi8EEESH_EEENS5_IJSH_SC_EEEEEEEvNS4_8identityENS4_23SM90_TMA_LOAD_MULTICASTES1A_vS1B_EENS_8epilogue10collective6detail29Sm90TmaWarpSpecializedAdapterINS1F_15DefaultEpilogueISJ_SK_SK_NS1E_6thread17LinearCombinationISJ_Li1EffLNS1J_9ScaleType4KindE0ELNS_15FloatRoundStyleE2ESJ_EENS1_15EpilogueDefaultEEEEEvvEEEEvNT_6ParamsE,@"STO_CUDA_ENTRY STV_DEFAULT"
_ZN7cutlass13device_kernelINS_4gemm6kernel13GemmUniversalIN4cute5tupleIJiiiiEEENS1_10collective13CollectiveMmaINS1_34MainloopSm90TmaGmmaWarpSpecializedILi3ENS5_IJNS4_1CILi2EEENSA_ILi1EEESC_EEENS1_35KernelTmaWarpSpecializedCooperativeEEENS5_IJNSA_ILi256EEESG_NSA_ILi32EEEEEENS_10tfloat32_tENS5_IJlSC_lEEESJ_SK_NS4_8TiledMMAINS4_8MMA_AtomIJNS4_4SM904GMMA30MMA_64x256x8_F32TF32TF32_SS_TNILNSO_7ScaleInE1ELSQ_1EEEEEENS4_6LayoutISD_NS5_IJSC_NSA_ILi0EEESU_EEEEENS5_IJNS4_10UnderscoreESX_SX_EEEEENS4_13SM90_TMA_LOADENS4_14ComposedLayoutINS4_7SwizzleILi3ELi4ELi3EEENS4_18smem_ptr_flag_bitsILi32EEENST_INS5_IJNSA_ILi8EEESH_EEENS5_IJSH_SC_EEEEEEEvNS4_8identityENS4_23SM90_TMA_LOAD_MULTICASTES1A_vS1B_EENS_8epilogue10collective6detail29Sm90TmaWarpSpecializedAdapterINS1F_15DefaultEpilogueISJ_SK_SK_NS1E_6thread17LinearCombinationISJ_Li1EffLNS1J_9ScaleType4KindE0ELNS_15FloatRoundStyleE2ESJ_EENS1_15EpilogueDefaultEEEEEvvEEEEvNT_6ParamsE:
[----:B------:R-:W0:Y:S02]  /*0000*/  LDC R1, c[0x0][0x28] ;  /* 0x00000a00ff017b82 */ /* 0x000e240000000800 */
[----:B0-----:R-:W-:Y:S01]  /*0010*/  VIADD R1, R1, 0xfffff878 ;  /* 0xfffff87801017836 */ /* 0x001fe20000000000 */
[----:B------:R-:W0:Y:S01]  /*0020*/  S2R R4, SR_TID.X ;  /* 0x0000000000047919 */ /* 0x000e220000002100 */
[----:B------:R-:W-:Y:S01]  /*0030*/  ELECT P0, URZ, PT ;  /* 0x00000000003f782f */ /* 0x000fe20003800000 */
[----:B------:R-:W-:Y:S01]  /*0040*/  BSSY B0, `(.L_x_0) ;  /* 0x0000015000007945 */ /* 0x000fe20003800000 */
[--C-:B0-----:R-:W-:Y:S02]  /*0050*/  SHF.R.U32.HI R0, RZ, 0x5, R4.reuse ;  /* 0x00000005ff007819 */ /* 0x101fe40000011604 */
[----:B------:R-:W-:-:S03]  /*0060*/  SHF.R.U32.HI R2, RZ, 0x7, R4 ;  /* 0x00000007ff027819 */ /* 0x000fc60000011604 */
[----:B------:R-:W0:Y:S04]  /*0070*/  SHFL.IDX PT, R3, R0, RZ, 0x1f ;  /* 0x00001fff00037589 */ /* 0x000e2800000e0000 */
[----:B------:R-:W1:Y:S01]  /*0080*/  SHFL.IDX PT, R2, R2, RZ, 0x1f ;  /* 0x00001fff02027589 */ /* 0x000e6200000e0000 */
[----:B0-----:R-:W-:Y:S02]  /*0090*/  R2UR UR9, R3 ;  /* 0x00000000030972ca */ /* 0x001fe400000e0000 */
[----:B-1----:R-:W-:-:S11]  /*00a0*/  R2UR UR5, R2 ;  /* 0x00000000020572ca */ /* 0x002fd600000e0000 */
[----:B------:R-:W-:Y:S02]  /*00b0*/  USHF.R.S32.HI UR4, URZ, 0x1f, UR9 ;  /* 0x0000001f3f047899 */ /* 0x000fe40008011409 */
[----:B------:R-:W-:Y:S02]  /*00c0*/  ISETP.NE.OR P0, PT, RZ, UR9, !P0 ;  /* 0x00000009ff007c0c */ /* 0x000fe4000c705670 */
[----:B------:R-:W-:-:S04]  /*00d0*/  ULEA.HI UR4, UR4, UR9, URZ, 0x2 ;  /* 0x0000000904047291 */ /* 0x000fc8000f8f103f */
[----:B------:R-:W-:-:S04]  /*00e0*/  ULOP3.LUT UR4, UR4, 0xfffffffc, URZ, 0xc0, !UPT ;  /* 0xfffffffc04047892 */ /* 0x000fc8000f8ec03f */
[----:B------:R-:W-:-:S03]  /*00f0*/  UIADD3 UR9, UR9, -UR4, URZ ;  /* 0x8000000409097290 */ /* 0x000fc6000fffe03f */
[----:B------:R-:W-:Y:S09]  /*0100*/  @P0 BRA `(.L_x_1) ;  /* 0x0000000000200947 */ /* 0x000ff20003800000 */
[----:B------:R-:W-:Y:S02]  /*0110*/  ULDC.64 UR6, c[0x0][0x198] ;  /* 0x0000660000067ab9 */ /* 0x000fe40000000a00 */
[----:B------:R-:W-:Y:S02]  /*0120*/  UIADD3 UR10, UP0, UR6, 0xf0, URZ ;  /* 0x000000f0060a7890 */ /* 0x000fe4000ff1e03f */
[----:B------:R-:W-:Y:S02]  /*0130*/  UIADD3 UR6, UP1, UR6, 0x1f0, URZ ;  /* 0x000001f006067890 */ /* 0x000fe4000ff3e03f */
[----:B------:R-:W-:Y:S02]  /*0140*/  UIADD3.X UR11, URZ, UR7, URZ, UP0, !UPT ;  /* 0x000000073f0b7290 */ /* 0x000fe400087fe43f */
[----:B------:R-:W-:-:S07]  /*0150*/  UIADD3.X UR7, URZ, UR7, URZ, UP1, !UPT ;  /* 0x000000073f077290 */ /* 0x000fce0008ffe43f */
[----:B------:R0:W-:Y:S02]  /*0160*/  UTMACCTL.PF [UR10] ;  /* 0x000000000a0079b9 */ /* 0x0001e40008040000 */
[----:B------:R0:W-:Y:S02]  /*0170*/  UTMACCTL.PF [UR6] ;  /* 0x00000000060079b9 */ /* 0x0001e40008040000 */
[----:B0-----:R-:W-:Y:S01]  /*0180*/  NOP ;  /* 0x0000000000007918 */ /* 0x001fe20000000000 */
.L_x_1:
[----:B------:R-:W-:Y:S05]  /*0190*/  BSYNC B0 ;  /* 0x0000000000007941 */ /* 0x000fea0003800000 */
.L_x_0:
[----:B------:R-:W0:Y:S01]  /*01a0*/  SHFL.IDX PT, R2, R0, RZ, 0x1f ;  /* 0x00001fff00027589 */ /* 0x000e2200000e0000 */
[----:B------:R-:W-:Y:S01]  /*01b0*/  UISETP.NE.AND UP0, UPT, UR9, 0x3, UPT ;  /* 0x000000030900788c */ /* 0x000fe2000bf05270 */
[----:B------:R-:W-:Y:S01]  /*01c0*/  ISETP.NE.AND P1, PT, RZ, UR5, PT ;  /* 0x00000005ff007c0c */ /* 0x000fe2000bf25270 */
[----:B------:R-:W-:Y:S02]  /*01d0*/  UIADD3 UR16, UR5, -0x1, URZ ;  /* 0xffffffff05107890 */ /* 0x000fe4000fffe03f */
[----:B------:R-:W-:Y:S02]  /*01e0*/  UISETP.EQ.OR UP0, UPT, UR9, URZ, !UP0 ;  /* 0x0000003f0900728c */ /* 0x000fe4000c702670 */
[----:B------:R-:W-:Y:S02]  /*01f0*/  UISETP.GE.U32.AND UP1, UPT, UR16, 0x2, UPT ;  /* 0x000000021000788c */ /* 0x000fe4000bf26070 */
[----:B------:R-:W-:-:S04]  /*0200*/  UISETP.EQ.AND UP0, UPT, UR5, URZ, UP0 ;  /* 0x0000003f0500728c */ /* 0x000fc80008702270 */
[----:B------:R-:W-:-:S04]  /*0210*/  USEL UR40, URZ, 0x1, !UP0 ;  /* 0x000000013f287887 */ /* 0x000fc8000c000000 */
[----:B------:R-:W-:Y:S01]  /*0220*/  USEL UR40, UR40, 0x2, UP1 ;  /* 0x0000000228287887 */ /* 0x000fe20008800000 */
[----:B0-----:R-:W-:-:S13]  /*0230*/  ISETP.NE.AND P0, PT, R2, RZ, PT ;  /* 0x000000ff0200720c */ /* 0x001fda0003f05270 */
[----:B------:R-:W-:Y:S05]  /*0240*/  @P0 BRA `(.L_x_2) ;  /* 0x0000000000500947 */ /* 0x000fea0003800000 */
[----:B------:R-:W0:Y:S01]  /*0250*/  S2UR UR8, SR_CgaCtaId ;  /* 0x00000000000879c3 */ /* 0x000e220000008800 */
[----:B------:R-:W-:Y:S01]  /*0260*/  UMOV UR4, 0x400 ;  /* 0x0000040000047882 */ /* 0x000fe20000000000 */
[----:B------:R-:W-:Y:S01]  /*0270*/  UMOV UR5, 0x1 ;  /* 0x0000000100057882 */ /* 0x000fe20000000000 */
[----:B------:R-:W-:Y:S01]  /*0280*/  UMOV UR6, 0x4 ;  /* 0x0000000400067882 */ /* 0x000fe20000000000 */
[----:B------:R-:W-:Y:S01]  /*0290*/  ELECT P0, URZ, PT ;  /* 0x00000000003f782f */ /* 0x000fe20003800000 */
[----:B------:R-:W-:-:S04]  /*02a0*/  UIADD3 UR6, -UR6, 0x100000, URZ ;  /* 0x0010000006067890 */ /* 0x000fc8000fffe13f */
[----:B------:R-:W-:Y:S02]  /*02b0*/  USHF.L.U32 UR7, UR6, 0xb, URZ ;  /* 0x0000000b06077899 */ /* 0x000fe4000800063f */
[----:B------:R-:W-:Y:S02]  /*02c0*/  USHF.L.U32 UR6, UR6, 0x1, URZ ;  /* 0x0000000106067899 */ /* 0x000fe4000800063f */
[----:B0-----:R-:W-:Y:S02]  /*02d0*/  ULEA UR8, UR8, UR4, 0x18 ;  /* 0x0000000408087291 */ /* 0x001fe4000f8ec03f */
[----:B------:R-:W-:-:S04]  /*02e0*/  UIADD3 UR4, -UR5, 0x100000, URZ ;  /* 0x0010000005047890 */ /* 0x000fc8000fffe13f */
[----:B------:R-:W-:Y:S02]  /*02f0*/  USHF.L.U32 UR5, UR4, 0xb, URZ ;  /* 0x0000000b04057899 */ /* 0x000fe4000800063f */
[----:B------:R-:W-:Y:S01]  /*0300*/  USHF.L.U32 UR4, UR4, 0x1, URZ ;  /* 0x0000000104047899 */ /* 0x000fe2000800063f */
[----:B------:R-:W0:Y:S11]  /*0310*/  FENCE.VIEW.ASYNC.S ;  /* 0x00000000000073c6 */ /* 0x000e360000000000 */
[----:B0-----:R0:W1:Y:S01]  /*0320*/  SYNCS.EXCH.64 URZ, [UR8], UR4 ;  /* 0x00000004083f75b2 */ /* 0x0010620008000100 */
[----:B------:R0:W2:Y:S01]  /*0330*/  SYNCS.EXCH.64 URZ, [UR8+0x18], UR6 ;  /* 0x00001806083f75b2 */ /* 0x0000a20008000100 */
[----:B------:R0:W3:Y:S01]  /*0340*/  SYNCS.EXCH.64 URZ, [UR8+0x8], UR4 ;  /* 0x00000804083f75b2 */ /* 0x0000e20008000100 */
[----:B------:R0:W4:Y:S01]  /*0350*/  SYNCS.EXCH.64 URZ, [UR8+0x20], UR6 ;  /* 0x00002006083f75b2 */ /* 0x0001220008000100 */
[----:B------:R0:W0:Y:S01]  /*0360*/  SYNCS.EXCH.64 URZ, [UR8+0x10], UR4 ;  /* 0x00001004083f75b2 */ /* 0x0000220008000100 */
[----:B------:R0:W0:Y:S01]  /*0370*/  SYNCS.EXCH.64 URZ, [UR8+0x28], UR6 ;  /* 0x00002806083f75b2 */ /* 0x0000220008000100 */
[----:B------:R-:W-:Y:S01]  /*0380*/  NOP ;  /* 0x0000000000007918 */ /* 0x000fe20000000000 */
.L_x_2:
[----:B------:R-:W5:Y:S01]  /*0390*/  S2UR UR13, SR_CTAID.X ;  /* 0x00000000000d79c3 */ /* 0x000f620000002500 */
[----:B------:R-:W-:Y:S01]  /*03a0*/  SHF.R.S32.HI R3, RZ, 0x1f, R4 ;  /* 0x0000001fff037819 */ /* 0x000fe20000011404 */
[----:B------:R5:W1:Y:S01]  /*03b0*/  SHFL.IDX PT, R6, R0, RZ, 0x1f ;  /* 0x00001fff00067589 */ /* 0x000a6200000e0000 */
[----:B0-----:R-:W-:Y:S01]  /*03c0*/  ULDC UR4, c[0x0][0x150] ;  /* 0x0000540000047ab9 */ /* 0x001fe20000000800 */
[----:B------:R-:W-:Y:S02]  /*03d0*/  ELECT P0, URZ, PT ;  /* 0x00000000003f782f */ /* 0x000fe40003800000 */
[----:B------:R-:W-:Y:S01]  /*03e0*/  LEA.HI R3, R3, R4, RZ, 0x7 ;  /* 0x0000000403037211 */ /* 0x000fe200078f38ff */
[----:B------:R-:W-:Y:S01]  /*03f0*/  ULDC UR5, c[0x0][0x154] ;  /* 0x0000550000057ab9 */ /* 0x000fe20000000800 */
[----:B------:R-:W-:Y:S01]  /*0400*/  SHF.R.S32.HI R7, RZ, 0x1f, R2 ;  /* 0x0000001fff077819 */ /* 0x000fe20000011402 */
[----:B------:R-:W0:Y:S01]  /*0410*/  S2UR UR10, SR_CTAID.Y ;  /* 0x00000000000a79c3 */ /* 0x000e220000002600 */
[----:B------:R-:W-:Y:S01]  /*0420*/  LOP3.LUT R3, R3, 0xffffff80, RZ, 0xc0, !PT ;  /* 0xffffff8003037812 */ /* 0x000fe200078ec0ff */
[----:B------:R-:W-:Y:S01]  /*0430*/  ULDC UR8, c[0x0][0x144] ;  /* 0x0000510000087ab9 */ /* 0x000fe20000000800 */
[----:B------:R-:W-:Y:S01]  /*0440*/  LEA.HI R7, R7, R2, RZ, 0x2 ;  /* 0x0000000207077211 */ /* 0x000fe200078f10ff */
[----:B------:R-:W-:Y:S01]  /*0450*/  NOP ;  /* 0x0000000000007918 */ /* 0x000fe20000000000 */
[----:B------:R-:W-:Y:S01]  /*0460*/  NOP ;  /* 0x0000000000007918 */ /* 0x000fe20000000000 */
[----:B------:R-:W-:Y:S01]  /*0470*/  IMAD.IADD R3, R4, 0x1, -R3 ;  /* 0x0000000104037824 */ /* 0x000fe200078e0a03 */
[----:B------:R-:W-:Y:S01]  /*0480*/  LOP3.LUT R7, R7, 0x3ffffffc, RZ, 0xc0, !PT ;  /* 0x3ffffffc07077812 */ /* 0x000fe200078ec0ff */
[----:B------:R-:W-:Y:S01]  /*0490*/  ULDC UR11, c[0x0][0x148] ;  /* 0x00005200000b7ab9 */ /* 0x000fe20000000800 */
[----:B------:R-:W-:-:S02]  /*04a0*/  IMAD.MOV.U32 R17, RZ, RZ, 0x1 ;  /* 0x00000001ff117424 */ /* 0x000fc400078e00ff */
[----:B------:R-:W-:Y:S01]  /*04b0*/  SHF.R.S32.HI R4, RZ, 0x1f, R3 ;  /* 0x0000001fff047819 */ /* 0x000fe20000011403 */
[----:B------:R-:W-:-:S03]  /*04c0*/  IMAD.IADD R2, R2, 0x1, -R7 ;  /* 0x0000000102027824 */ /* 0x000fc600078e0a07 */
[----:B------:R-:W-:Y:S02]  /*04d0*/  LEA.HI R4, R4, R3, RZ, 0x3 ;  /* 0x0000000304047211 */ /* 0x000fe400078f18ff */
[----:B-----5:R-:W-:Y:S02]  /*04e0*/  I2FP.F32.U32 R5, UR13 ;  /* 0x0000000d00057c45 */ /* 0x020fe40008201000 */
[--C-:B------:R-:W-:Y:S02]  /*04f0*/  SHF.R.S32.HI R0, RZ, 0x3, R4.reuse ;  /* 0x00000003ff007819 */ /* 0x100fe40000011404 */
[----:B-1----:R-:W-:Y:S01]  /*0500*/  ISETP.NE.OR P0, PT, R6, RZ, !P0 ;  /* 0x000000ff0600720c */ /* 0x002fe20004705670 */
[----:B------:R-:W-:Y:S01]  /*0510*/  FMUL R8, R5, UR4 ;  /* 0x0000000405087c20 */ /* 0x000fe20008400000 */
[----:B------:R-:W-:-:S04]  /*0520*/  SHF.R.S32.HI R5, RZ, 0x1f, R4 ;  /* 0x0000001fff057819 */ /* 0x000fc80000011404 */
[----:B------:R-:W-:Y:S01]  /*0530*/  LEA.HI R5, R5, R0, RZ, 0x2 ;  /* 0x0000000005057211 */ /* 0x000fe200078f10ff */
[----:B------:R-:W1:Y:S03]  /*0540*/  F2I.U32.TRUNC.NTZ R8, R8 ;  /* 0x0000000800087305 */ /* 0x000e66000020f000 */
[----:B------:R-:W-:-:S03]  /*0550*/  LOP3.LUT R5, R5, 0xfffffffc, RZ, 0xc0, !PT ;  /* 0xfffffffc05057812 */ /* 0x000fc600078ec0ff */
[----:B------:R-:W-:Y:S01]  /*0560*/  VOTEU.ALL UP0, P0 ;  /* 0x00000000003f7886 */ /* 0x000fe20000000000 */
[----:B------:R-:W-:Y:S01]  /*0570*/  VOTEU.ALL UP1, P0 ;  /* 0x00000000003f7886 */ /* 0x000fe20000020000 */
[----:B------:R-:W-:Y:S01]  /*0580*/  IMAD.IADD R5, R0, 0x1, -R5 ;  /* 0x0000000100057824 */ /* 0x000fe200078e0a05 */
[----:B0-----:R-:W-:Y:S02]  /*0590*/  I2FP.F32.U32 R0, UR10 ;  /* 0x0000000a00007c45 */ /* 0x001fe40008201000 */
[----:B------:R-:W0:Y:S01]  /*05a0*/  @!UP0 S2UR UR7, SR_CgaCtaId ;  /* 0x00000000000789c3 */ /* 0x000e220000008800 */
[----:B------:R-:W-:Y:S01]  /*05b0*/  IMAD R2, R2, 0x4, R5 ;  /* 0x0000000402027824 */ /* 0x000fe200078e0205 */
[----:B------:R-:W-:Y:S01]  /*05c0*/  @!UP0 UMOV UR6, 0x400 ;  /* 0x0000040000068882 */ /* 0x000fe20000000000 */
[----:B------:R-:W-:Y:S01]  /*05d0*/  FMUL R4, R0, UR5 ;  /* 0x0000000500047c20 */ /* 0x000fe20008400000 */
[----:B-1----:R-:W-:Y:S02]  /*05e0*/  R2UR UR4, R8 ;  /* 0x00000000080472ca */ /* 0x002fe400000e0000 */
[----:B------:R-:W-:-:S03]  /*05f0*/  LEA.HI R0, R2, R2, RZ, 0x1 ;  /* 0x0000000202007211 */ /* 0x000fc600078f08ff */
[----:B------:R-:W1:Y:S01]  /*0600*/  F2I.U32.TRUNC.NTZ R4, R4 ;  /* 0x0000000400047305 */ /* 0x000e62000020f000 */
[----:B------:R-:W-:-:S05]  /*0610*/  LOP3.LUT R5, R0, 0xfffffffe, RZ, 0xc0, !PT ;  /* 0xfffffffe00057812 */ /* 0x000fca00078ec0ff */
[----:B------:R-:W-:Y:S02]  /*0620*/  IMAD.IADD R5, R2, 0x1, -R5 ;  /* 0x0000000102057824 */ /* 0x000fe400078e0a05 */
[----:B------:R-:W-:-:S04]  /*0630*/  UIADD3 UR4, -UR4, URZ, URZ ;  /* 0x0000003f04047290 */ /* 0x000fc8000fffe13f */
[----:B------:R-:W-:Y:S01]  /*0640*/  UIMAD UR8, UR8, UR4, UR13 ;  /* 0x00000004080872a4 */ /* 0x000fe2000f8e020d */
[----:B-1----:R-:W-:Y:S02]  /*0650*/  R2UR UR12, R4 ;  /* 0x00000000040c72ca */ /* 0x002fe400000e0000 */
[----:B------:R-:W-:Y:S01]  /*0660*/  UMOV UR4, 0x20 ;  /* 0x0000002000047882 */ /* 0x000fe20000000000 */
[----:B------:R-:W1:Y:S02]  /*0670*/  LDC R4, c[0x0][0x140] ;  /* 0x00005000ff047b82 */ /* 0x000e640000000800 */
[----:B------:R-:W-:Y:S01]  /*0680*/  ISETP.NE.AND P3, PT, R5, UR8, PT ;  /* 0x0000000805007c0c */ /* 0x000fe2000bf65270 */
[----:B------:R-:W-:-:S04]  /*0690*/  @!UP0 UIADD3 UR4, -UR4, 0x100000, URZ ;  /* 0x0010000004048890 */ /* 0x000fc8000fffe13f */
[----:B------:R-:W-:Y:S02]  /*06a0*/  @!UP0 USHF.L.U32 UR5, UR4, 0xb, URZ ;  /* 0x0000000b04058899 */ /* 0x000fe4000800063f */
[----:B------:R-:W-:Y:S01]  /*06b0*/  @!UP0 USHF.L.U32 UR4, UR4, 0x1, URZ ;  /* 0x0000000104048899 */ /* 0x000fe2000800063f */
[C---:B------:R-:W-:Y:S01]  /*06c0*/  IMAD.SHL.U32 R5, R2.reuse, 0x4, RZ ;  /* 0x0000000402057824 */ /* 0x040fe200078e00ff */
[----:B0-----:R-:W-:Y:S01]  /*06d0*/  @!UP0 ULEA UR6, UR7, UR6, 0x18 ;  /* 0x0000000607068291 */ /* 0x001fe2000f8ec03f */
[----:B------:R-:W-:Y:S01]  /*06e0*/  VOTEU.ALL UP0, P0 ;  /* 0x00000000003f7886 */ /* 0x000fe20000000000 */
[----:B------:R-:W-:Y:S02]  /*06f0*/  LOP3.LUT P0, RZ, R3, 0x7, RZ, 0xc0, !PT ;  /* 0x0000000703ff7812 */ /* 0x000fe4000780c0ff */
[----:B------:R-:W-:Y:S01]  /*0700*/  LOP3.LUT R152, R2, 0xc, R5, 0x78, !PT ;  /* 0x0000000c02987812 */ /* 0x000fe200078e7805 */
[----:B------:R-:W-:-:S03]  /*0710*/  UIADD3 UR12, -UR12, URZ, URZ ;  /* 0x0000003f0c0c7290 */ /* 0x000fc6000fffe13f */
[C---:B------:R-:W-:Y:S02]  /*0720*/  ISETP.LT.U32.AND P0, PT, R152.reuse, 0x2, !P0 ;  /* 0x000000029800780c */ /* 0x040fe40004701070 */
[----:B------:R-:W-:Y:S01]  /*0730*/  @P3 LEA.HI R0, R152, R152, RZ, 0x1 ;  /* 0x0000009898003211 */ /* 0x000fe200078f08ff */
[----:B------:R-:W0:Y:S02]  /*0740*/  FENCE.VIEW.ASYNC.S ;  /* 0x00000000000073c6 */ /* 0x000e240000000000 */
[----:B0-----:R-:W0:Y:S01]  /*0750*/  @!UP0 SYNCS.EXCH.64 URZ, [UR6+0x40], UR4 ;  /* 0x00004004063f85b2 */ /* 0x001e220008000100 */
[----:B------:R-:W-:Y:S02]  /*0760*/  @P3 SHF.R.S32.HI R0, RZ, 0x1, R0 ;  /* 0x00000001ff003819 */ /* 0x000fe40000011400 */
[----:B-1----:R-:W-:Y:S01]  /*0770*/  ISETP.EQ.U32.AND P2, PT, R4, 0x1, PT ;  /* 0x000000010400780c */ /* 0x002fe20003f42070 */
[----:B------:R1:W0:Y:S01]  /*0780*/  @!UP1 SYNCS.EXCH.64 URZ, [UR6+0x48], UR4 ;  /* 0x00004804063f95b2 */ /* 0x0002220008000100 */
[----:B------:R-:W-:Y:S01]  /*0790*/  NOP ;  /* 0x0000000000007918 */ /* 0x000fe20000000000 */
[----:B-1----:R-:W-:-:S06]  /*07a0*/  UIMAD UR4, UR11, UR12, UR10 ;  /* 0x0000000c0b0472a4 */ /* 0x002fcc000f8e020a */
[----:B------:R-:W-:Y:S02]  /*07b0*/  @P3 ISETP.NE.AND P4, PT, R0, UR4, PT ;  /* 0x0000000400003c0c */ /* 0x000fe4000bf85270 */
[----:B------:R-:W-:Y:S02]  /*07c0*/  SEL R0, RZ, 0x1, !P0 ;  /* 0x00000001ff007807 */ /* 0x000fe40004000000 */
[----:B------:R-:W-:-:S04]  /*07d0*/  @P3 SEL R17, RZ, 0x1, P4 ;  /* 0x00000001ff113807 */ /* 0x000fc80002000000 */
[----:B------:R-:W-:Y:S01]  /*07e0*/  LOP3.LUT R17, R17, R0, RZ, 0xc0, !PT ;  /* 0x0000000011117212 */ /* 0x000fe200078ec0ff */
[----:B------:R-:W-:Y:S06]  /*07f0*/  @!P2 BRA `(.L_x_3) ;  /* 0x000000000008a947 */ /* 0x000fec0003800000 */
[----:B0-234-:R-:W-:Y:S01]  /*0800*/  UCGABAR_ARV ;  /* 0x00000000000079c7 */ /* 0x01dfe20008000000 */
[----:B------:R-:W-:Y:S05]  /*0810*/  BRA `(.L_x_4) ;  /* 0x0000000000047947 */ /* 0x000fea0003800000 */
.L_x_3:
[----:B0-234-:R-:W-:Y:S01]  /*0820*/  NOP ;  /* 0x0000000000007918 */ /* 0x01dfe20000000000 */
.L_x_4:
[----:B------:R-:W-:Y:S01]  /*0830*/  ULDC UR4, c[0x0][0x65c] ;  /* 0x0001970000047ab9 */ /* 0x000fe20000000800 */
[----:B------:R-:W-:Y:S01]  /*0840*/  UMOV UR5, URZ ;  /* 0x0000003f00057c82 */ /* 0x000fe20008000000 */
[----:B------:R-:W-:-:S03]  /*0850*/  UISETP.NE.AND UP0, UPT, UR4, 0x1, UPT ;  /* 0x000000010400788c */ /* 0x000fc6000bf05270 */
[----:B------:R-:W-:Y:S01]  /*0860*/  UMOV UR4, UR13 ;  /* 0x0000000d00047c82 */ /* 0x000fe20008000000 */
[----:B------:R-:W-:Y:S02]  /*0870*/  UP2UR UR45, UPR, URZ, 0x1 ;  /* 0x000000013f2d7883 */ /* 0x000fe40008000000 */
[----:B------:R-:W-:Y:S02]  /*0880*/  PLOP3.LUT P0, PT, PT, PT, UP0, 0x80, 0x0 ;  /* 0x000000000000781c */ /* 0x000fe40003f0f008 */
[----:B------:R-:W-:Y:S02]  /*0890*/  PLOP3.LUT P3, PT, PT, PT, UP0, 0x80, 0x0 ;  /* 0x000000000000781c */ /* 0x000fe40003f6f008 */
[----:B------:R-:W-:Y:S01]  /*08a0*/  PLOP3.LUT P5, PT, PT, PT, UP0, 0x80, 0x0 ;  /* 0x000000000000781c */ /* 0x000fe20003faf008 */
[----:B------:R-:W-:Y:S01]  /*08b0*/  @UP0 ULDC UR14, c[0x0][0x10] ;  /* 0x00000400000e0ab9 */ /* 0x000fe20000000800 */
[----:B------:R-:W-:Y:S01]  /*08c0*/  @UP0 UMOV UR6, UR10 ;  /* 0x0000000a00060c82 */ /* 0x000fe20008000000 */
[----:B------:R-:W-:Y:S01]  /*08d0*/  @UP0 UMOV UR7, URZ ;  /* 0x0000003f00070c82 */ /* 0x000fe20008000000 */
[----:B------:R-:W-:Y:S01]  /*08e0*/  PLOP3.LUT P4, PT, PT, PT, UP0, 0x80, 0x0 ;  /* 0x000000000000781c */ /* 0x000fe20003f8f008 */
[----:B------:R-:W-:-:S03]  /*08f0*/  @UP0 UIMAD.WIDE.U32 UR14, UR13, UR14, UR6 ;  /* 0x0000000e0d0e02a5 */ /* 0x000fc6000f8e0006 */
[----:B------:R-:W-:Y:S01]  /*0900*/  @!UP0 ULDC UR7, c[0x0][0xc] ;  /* 0x0000030000078ab9 */ /* 0x000fe20000000800 */
[----:B------:R-:W-:Y:S01]  /*0910*/  @UP0 UMOV UR6, URZ ;  /* 0x0000003f00060c82 */ /* 0x000fe20008000000 */
[----:B------:R-:W-:Y:S01]  /*0920*/  @!UP0 UIMAD.WIDE.U32 UR4, UR10, UR7, UR4 ;  /* 0x000000070a0482a5 */ /* 0x000fe2000f8e0004 */
[----:B------:R-:W-:Y:S01]  /*0930*/  IMAD.U32 R2, RZ, RZ, UR14 ;  /* 0x0000000eff027e24 */ /* 0x000fe2000f8e00ff */
[----:B------:R-:W-:Y:S02]  /*0940*/  @UP0 UIADD3 UR6, UR15, UR6, URZ ;  /* 0x000000060f060290 */ /* 0x000fe4000fffe03f */
[----:B------:R-:W-:Y:S02]  /*0950*/  IMAD.U32 R3, RZ, RZ, UR15 ;  /* 0x0000000fff037e24 */ /* 0x000fe4000f8e00ff */
[----:B------:R-:W-:Y:S01]  /*0960*/  @P0 IMAD.MOV.U32 R7, RZ, RZ, R2 ;  /* 0x000000ffff070224 */ /* 0x000fe200078e0002 */
[----:B------:R-:W-:Y:S01]  /*0970*/  MOV R3, UR5 ;  /* 0x0000000500037c02 */ /* 0x000fe20008000f00 */
[----:B------:R-:W-:-:S02]  /*0980*/  IMAD.U32 R5, RZ, RZ, UR5 ;  /* 0x00000005ff057e24 */ /* 0x000fc4000f8e00ff */
[----:B------:R-:W-:Y:S02]  /*0990*/  IMAD.U32 R2, RZ, RZ, UR4 ;  /* 0x00000004ff027e24 */ /* 0x000fe4000f8e00ff */
[----:B------:R-:W-:Y:S02]  /*09a0*/  @P3 IMAD.U32 R6, RZ, RZ, UR6 ;  /* 0x00000006ff063e24 */ /* 0x000fe4000f8e00ff */
[----:B------:R-:W-:Y:S02]  /*09b0*/  @!P5 IMAD.MOV.U32 R6, RZ, RZ, R5 ;  /* 0x000000ffff06d224 */ /* 0x000fe400078e0005 */
[----:B------:R-:W-:Y:S02]  /*09c0*/  @!P4 IMAD.MOV.U32 R7, RZ, RZ, R2 ;  /* 0x000000ffff07c224 */ /* 0x000fe400078e0002 */
[----:B------:R-:W-:Y:S01]  /*09d0*/  IMAD.U32 R4, RZ, RZ, UR4 ;  /* 0x00000004ff047e24 */ /* 0x000fe2000f8e00ff */
[----:B------:R0:W-:Y:S04]  /*09e0*/  STL [R1+0x200], R6 ;  /* 0x0002000601007387 */ /* 0x0001e80000100800 */
[----:B------:R0:W-:Y:S01]  /*09f0*/  STL [R1+0x204], R7 ;  /* 0x0002040701007387 */ /* 0x0001e20000100800 */
[----:B------:R-:W-:Y:S05]  /*0a00*/  @!P2 BRA `(.L_x_5) ;  /* 0x00000000000ca947 */ /* 0x000fea0003800000 */
[----:B------:R-:W-:Y:S01]  /*0a10*/  UCGABAR_WAIT ;  /* 0x0000000000007dc7 */ /* 0x000fe20008000000 */
[----:B------:R-:W-:Y:S01]  /*0a20*/  CCTL.IVALL ;  /* 0x00000000ff00798f */ /* 0x000fe20002000000 */
[----:B------:R-:W-:Y:S05]  /*0a30*/  BRA `(.L_x_6) ;  /* 0x0000000000047947 */ /* 0x000fea0003800000 */
.L_x_5:
[----:B------:R-:W-:Y:S06]  /*0a40*/  BAR.SYNC.DEFER_BLOCKING 0x0 ;  /* 0x0000000000007b1d */ /* 0x000fec0000010000 */
.L_x_6:
[----:B------:R-:W-:Y:S05]  /*0a50*/  @!P1 BRA `(.L_x_7) ;  /* 0x0000018c00e09947 */ /* 0x000fea0003800000 */
[----:B------:R-:W-:-:S06]  /*0a60*/  UISETP.GT.U32.AND UP0, UPT, UR16, 0x1, UPT ;  /* 0x000000011000788c */ /* 0x000fcc000bf04070 */
[----:B------:R-:W-:-:S13]  /*0a70*/  PLOP3.LUT P0, PT, PT, PT, UP0, 0x80, 0x0 ;  /* 0x000000000000781c */ /* 0x000fda0003f0f008 */
[----:B------:R-:W-:Y:S05]  /*0a80*/  @P0 EXIT ;  /* 0x000000000000094d */ /* 0x000fea0003800000 */
[----:B------:R-:W-:Y:S01]  /*0a90*/  ULDC.64 UR4, c[0x0][0x650] ;  /* 0x0001940000047ab9 */ /* 0x000fe20000000a00 */
[----:B------:R-:W-:Y:S01]  /*0aa0*/  UMOV UR41, 0xffffffff ;  /* 0xffffffff00297882 */ /* 0x000fe20000000000 */
[----:B------:R-:W-:Y:S01]  /*0ab0*/  ISETP.GE.U32.AND P0, PT, R7, UR4, PT ;  /* 0x0000000407007c0c */ /* 0x000fe2000bf06070 */
[----:B------:R-:W-:Y:S01]  /*0ac0*/  UMOV UR42, 0xffffffff ;  /* 0xffffffff002a7882 */ /* 0x000fe20000000000 */
[----:B------:R-:W-:Y:S01]  /*0ad0*/  UMOV UR43, 0xffffffff ;  /* 0xffffffff002b7882 */ /* 0x000fe20000000000 */
[----:B------:R-:W-:Y:S02]  /*0ae0*/  PRMT R0, RZ, 0x7610, R0 ;  /* 0x00007610ff007816 */ /* 0x000fe40000000000 */
[----:B------:R-:W-:-:S13]  /*0af0*/  ISETP.GE.U32.AND.EX P0, PT, R6, UR5, PT, P0 ;  /* 0x0000000506007c0c */ /* 0x000fda000bf06100 */
[----:B------:R-:W-:Y:S05]  /*0b00*/  @P0 BRA `(.L_x_8) ;  /* 0x0000000400480947 */ /* 0x000fea0003800000 */
[----:B------:R-:W-:Y:S01]  /*0b10*/  ULDC.64 UR16, c[0x0][0x628] ;  /* 0x00018a0000107ab9 */ /* 0x000fe20000000a00 */
[C---:B------:R-:W-:Y:S01]  /*0b20*/  R2UR UR19, R7.reuse ;  /* 0x00000000071372ca */ /* 0x040fe200000e0000 */
[----:B------:R-:W-:Y:S01]  /*0b30*/  ULDC UR18, c[0x0][0x630] ;  /* 0x00018c0000127ab9 */ /* 0x000fe20000000800 */
[----:B------:R-:W-:Y:S02]  /*0b40*/  ISETP.NE.U32.AND P0, PT, RZ, UR16, PT ;  /* 0x00000010ff007c0c */ /* 0x000fe4000bf05070 */
[----:B------:R-:W-:Y:S02]  /*0b50*/  R2UR UR4, R7 ;  /* 0x00000000070472ca */ /* 0x000fe400000e0000 */
[----:B------:R-:W-:Y:S02]  /*0b60*/  ISETP.NE.AND.EX P0, PT, RZ, UR17, PT, P0 ;  /* 0x00000011ff007c0c */ /* 0x000fe4000bf05300 */
[----:B------:R-:W-:-:S11]  /*0b70*/  R2UR UR5, R6 ;  /* 0x00000000060572ca */ /* 0x000fd600000e0000 */
[----:B------:R-:W-:Y:S05]  /*0b80*/  @!P0 BRA `(.L_x_9) ;  /* 0x0000000000308947 */ /* 0x000fea0003800000 */
[----:B------:R-:W-:Y:S01]  /*0b90*/  R2UR UR4, R7 ;  /* 0x00000000070472ca */ /* 0x000fe200000e0000 */
[----:B------:R-:W-:Y:S01]  /*0ba0*/  ULDC UR9, c[0x0][0x634] ;  /* 0x00018d0000097ab9 */ /* 0x000fe20000000800 */
[----:B------:R-:W-:-:S11]  /*0bb0*/  R2UR UR13, R6 ;  /* 0x00000000060d72ca */ /* 0x000fd600000e0000 */
[----:B------:R-:W-:-:S04]  /*0bc0*/  UIADD3 UR9, UP0, UR4, UR9, URZ ;  /* 0x0000000904097290 */ /* 0x000fc8000ff1e03f */
[----:B------:R-:W-:-:S04]  /*0bd0*/  UIADD3.X UR13, URZ, UR13, URZ, UP0, !UPT ;  /* 0x0000000d3f0d7290 */ /* 0x000fc800087fe43f */
[----:B------:R-:W-:-:S04]  /*0be0*/  UIMAD.WIDE.U32 UR4, UR13, UR16, URZ ;  /* 0x000000100d0472a5 */ /* 0x000fc8000f8e003f */
[----:B------:R-:W-:Y:S02]  /*0bf0*/  UIMAD.WIDE.U32 UR6, UP0, UR9, UR17, UR4 ;  /* 0x00000011090672a5 */ /* 0x000fe4000f800004 */
[----:B------:R-:W-:Y:S02]  /*0c00*/  UIMAD.WIDE.U32 UR4, UR9, UR16, URZ ;  /* 0x00000010090472a5 */ /* 0x000fe4000f8e003f */
[----:B------:R-:W-:Y:S02]  /*0c10*/  UIADD3.X UR15, URZ, URZ, URZ, UP0, !UPT ;  /* 0x0000003f3f0f7290 */ /* 0x000fe400087fe43f */
[----:B------:R-:W-:Y:S01]  /*0c20*/  UIADD3 URZ, UP0, UR5, UR6, URZ ;  /* 0x00000006053f7290 */ /* 0x000fe2000ff1e03f */
[----:B------:R-:W-:-:S03]  /*0c30*/  UMOV UR14, UR7 ;  /* 0x00000007000e7c82 */ /* 0x000fc60008000000 */
[----:B------:R-:W-:-:S12]  /*0c40*/  UIMAD.WIDE.U32.X UR4, UR13, UR17, UR14, UP0 ;  /* 0x000000110d0472a5 */ /* 0x000fd800080e040e */
.L_x_9:
[----:B------:R-:W-:Y:S01]  /*0c50*/  USHF.R.U64 UR43, UR4, UR18, UR5 ;  /* 0x00000012042b7299 */ /* 0x000fe20008001205 */
[----:B------:R-:W-:Y:S01]  /*0c60*/  R2UR UR7, R6 ;  /* 0x00000000060772ca */ /* 0x000fe200000e0000 */
[----:B------:R-:W-:Y:S02]  /*0c70*/  USHF.R.U32.HI UR4, URZ, UR18, UR5 ;  /* 0x000000123f047299 */ /* 0x000fe40008011605 */
[----:B------:R-:W-:Y:S01]  /*0c80*/  UIADD3 UR5, UP0, URZ, -UR43, URZ ;  /* 0x8000002b3f057290 */ /* 0x000fe2000ff1e03f */
[----:B------:R-:W-:Y:S01]  /*0c90*/  ULDC.64 UR14, c[0x0][0x620] ;  /* 0x00018800000e7ab9 */ /* 0x000fe20000000a00 */
[----:B------:R-:W-:Y:S02]  /*0ca0*/  UMOV UR6, UR19 ;  /* 0x0000001300067c82 */ /* 0x000fe40008000000 */
[----:B------:R-:W-:Y:S01]  /*0cb0*/  UIADD3.X UR4, URZ, ~UR4, URZ, UP0, !UPT ;  /* 0x800000043f047290 */ /* 0x000fe200087fe43f */
[----:B------:R-:W-:Y:S01]  /*0cc0*/  ULDC UR9, c[0x0][0x618] ;  /* 0x0001860000097ab9 */ /* 0x000fe20000000800 */
[----:B------:R-:W-:-:S02]  /*0cd0*/  UIMAD UR12, UR11, UR12, UR10 ;  /* 0x0000000c0b0c72a4 */ /* 0x000fc4000f8e020a */
[----:B------:R-:W-:Y:S02]  /*0ce0*/  UIMAD UR4, UR4, UR14, URZ ;  /* 0x0000000e040472a4 */ /* 0x000fe4000f8e023f */
[----:B------:R-:W-:Y:S02]  /*0cf0*/  UIMAD.WIDE.U32 UR6, UR5, UR14, UR6 ;  /* 0x0000000e050672a5 */ /* 0x000fe4000f8e0006 */
[----:B------:R-:W-:Y:S01]  /*0d00*/  UIMAD UR4, UR5, UR15, UR4 ;  /* 0x0000000f050472a4 */ /* 0x000fe2000f8e0204 */
[----:B------:R-:W-:Y:S01]  /*0d10*/  ULDC UR10, c[0x0][0x608] ;  /* 0x00018200000a7ab9 */ /* 0x000fe20000000800 */
[----:B------:R-:W-:Y:S02]  /*0d20*/  ULDC UR18, c[0x0][0x658] ;  /* 0x0001960000127ab9 */ /* 0x000fe40000000800 */
[----:B------:R-:W-:Y:S01]  /*0d30*/  UIADD3 UR7, UR7, UR4, URZ ;  /* 0x0000000407077290 */ /* 0x000fe2000fffe03f */
[----:B------:R-:W-:Y:S02]  /*0d40*/  UMOV UR11, 0xffffffff ;  /* 0xffffffff000b7882 */ /* 0x000fe40000000000 */
[----:B------:R-:W-:Y:S01]  /*0d50*/  ULDC.64 UR4, c[0x0][0x640] ;  /* 0x0001900000047ab9 */ /* 0x000fe20000000a00 */
[----:B------:R-:W-:Y:S01]  /*0d60*/  USHF.R.U64 UR16, UR6, UR9, UR7 ;  /* 0x0000000906107299 */ /* 0x000fe20008001207 */
[----:B------:R-:W-:Y:S01]  /*0d70*/  ISETP.NE.U32.AND P0, PT, RZ, UR4, PT ;  /* 0x00000004ff007c0c */ /* 0x000fe2000bf05070 */
[----:B------:R-:W-:-:S02]  /*0d80*/  USHF.R.U32.HI UR7, URZ, UR9, UR7 ;  /* 0x000000093f077299 */ /* 0x000fc40008011607 */
[----:B------:R-:W-:Y:S01]  /*0d90*/  USHF.L.U32 UR6, UR11, UR18, URZ ;  /* 0x000000120b067299 */ /* 0x000fe2000800063f */
[----:B------:R-:W-:Y:S01]  /*0da0*/  ISETP.NE.AND.EX P0, PT, RZ, UR5, PT, P0 ;  /* 0x00000005ff007c0c */ /* 0x000fe2000bf05300 */
[----:B------:R-:W-:Y:S02]  /*0db0*/  USHF.R.U64 UR22, UR16, UR10, UR7 ;  /* 0x0000000a10167299 */ /* 0x000fe40008001207 */
[----:B------:R-:W-:Y:S02]  /*0dc0*/  USHF.R.U32.HI UR7, URZ, UR10, UR7 ;  /* 0x0000000a3f077299 */ /* 0x000fe40008011607 */
[----:B------:R-:W-:Y:S02]  /*0dd0*/  UISETP.NE.AND UP1, UPT, UR45, URZ, UPT ;  /* 0x0000003f2d00728c */ /* 0x000fe4000bf25270 */
[----:B------:R-:W-:Y:S01]  /*0de0*/  USHF.R.U64 UR23, UR22, UR18, UR7 ;  /* 0x0000001216177299 */ /* 0x000fe20008001207 */
[----:B------:R-:W-:Y:S01]  /*0df0*/  ULDC UR17, c[0x0][0x600] ;  /* 0x0001800000117ab9 */ /* 0x000fe20000000800 */
[----:B------:R-:W-:-:S02]  /*0e00*/  ULOP3.LUT UR13, URZ, UR6, URZ, 0x33, !UPT ;  /* 0x000000063f0d7292 */ /* 0x000fc4000f8e333f */
[----:B------:R-:W-:Y:S02]  /*0e10*/  UIADD3 UR15, UR17, -0x1, URZ ;  /* 0xffffffff110f7890 */ /* 0x000fe4000fffe03f */
[----:B------:R-:W-:Y:S02]  /*0e20*/  USEL UR12, UR8, UR12, !UP1 ;  /* 0x0000000c080c7287 */ /* 0x000fe4000c800000 */
[----:B------:R-:W-:Y:S01]  /*0e30*/  USHF.R.U32.HI UR7, URZ, UR18, UR7 ;  /* 0x000000123f077299 */ /* 0x000fe20008011607 */
[----:B------:R-:W-:Y:S01]  /*0e40*/  ULDC UR19, c[0x0][0x648] ;  /* 0x0001920000137ab9 */ /* 0x000fe20000000800 */
[----:B------:R-:W-:Y:S01]  /*0e50*/  ULDC UR20, c[0x0][0x638] ;  /* 0x00018e0000147ab9 */ /* 0x000fe20000000800 */
[----:B------:R-:W-:Y:S01]  /*0e60*/  UMOV UR21, 0x1 ;  /* 0x0000000100157882 */ /* 0x000fe20000000000 */
[----:B------:R-:W-:Y:S01]  /*0e70*/  UMOV UR6, UR23 ;  /* 0x0000001700067c82 */ /* 0x000fe20008000000 */
[----:B------:R-:W-:Y:S07]  /*0e80*/  @!P0 BRA `(.L_x_10) ;  /* 0x0000000000308947 */ /* 0x000fee0003800000 */
[----:B------:R-:W-:Y:S02]  /*0e90*/  ULDC UR10, c[0x0][0x64c] ;  /* 0x00019300000a7ab9 */ /* 0x000fe40000000800 */
        /* <DEDUP_REMOVED lines=8> */
[----:B------:R-:W-:-:S07]  /*0f20*/  UIMAD.WIDE.U32.X UR4, UR14, UR5, UR10, UP0 ;  /* 0x000000050e0472a5 */ /* 0x000fce00080e040a */
[----:B------:R-:W-:Y:S01]  /*0f30*/  UMOV UR6, UR4 ;  /* 0x0000000400067c82 */ /* 0x000fe20008000000 */
[----:B------:R-:W-:-:S05]  /*0f40*/  UMOV UR7, UR5 ;  /* 0x0000000500077c82 */ /* 0x000fca0008000000 */
.L_x_10:
[----:B------:R-:W-:Y:S01]  /*0f50*/  USHF.R.U64 UR5, UR6, UR19, UR7 ;  /* 0x0000001306057299 */ /* 0x000fe20008001207 */
[----:B------:R-:W-:Y:S01]  /*0f60*/  IMAD.MOV.U32 R0, RZ, RZ, 0x1 ;  /* 0x00000001ff007424 */ /* 0x000fe200078e00ff */
[----:B------:R-:W-:Y:S02]  /*0f70*/  USHF.L.U32 UR4, UR21, UR18, URZ ;  /* 0x0000001215047299 */ /* 0x000fe4000800063f */
[----:B------:R-:W-:Y:S02]  /*0f80*/  ULOP3.LUT UR13, UR22, UR13, URZ, 0xc0, !UPT ;  /* 0x0000000d160d7292 */ /* 0x000fe4000f8ec03f */
[----:B------:R-:W-:Y:S02]  /*0f90*/  UIADD3 UR6, -UR5, URZ, URZ ;  /* 0x0000003f05067290 */ /* 0x000fe4000fffe13f */
[----:B------:R-:W-:Y:S02]  /*0fa0*/  UIMAD UR13, UR4, UR5, UR13 ;  /* 0x00000005040d72a4 */ /* 0x000fe4000f8e020d */
[----:B------:R-:W-:-:S02]  /*0fb0*/  ULOP3.LUT UR15, UR16, UR15, URZ, 0xc0, !UPT ;  /* 0x0000000f100f7292 */ /* 0x000fc4000f8ec03f */
[----:B------:R-:W-:Y:S01]  /*0fc0*/  UIMAD UR4, UR6, UR20, UR23 ;  /* 0x00000014060472a4 */ /* 0x000fe2000f8e0217 */
[----:B------:R-:W-:Y:S01]  /*0fd0*/  ULDC UR5, c[0x0][0x610] ;  /* 0x0001840000057ab9 */ /* 0x000fe20000000800 */
[----:B------:R-:W-:Y:S02]  /*0fe0*/  UISETP.NE.AND UP0, UPT, UR45, URZ, UPT ;  /* 0x0000003f2d00728c */ /* 0x000fe4000bf05270 */
[----:B------:R-:W-:Y:S02]  /*0ff0*/  UIMAD UR12, UR13, UR5, UR12 ;  /* 0x000000050d0c72a4 */ /* 0x000fe4000f8e020c */
[----:B------:R-:W-:-:S04]  /*1000*/  UIMAD UR4, UR4, UR17, UR15 ;  /* 0x00000011040472a4 */ /* 0x000fc8000f8e020f */
[----:B------:R-:W-:Y:S02]  /*1010*/  USEL UR42, UR4, UR12, !UP0 ;  /* 0x0000000c042a7287 */ /* 0x000fe4000c000000 */
[----:B------:R-:W-:-:S12]  /*1020*/  USEL UR41, UR12, UR4, !UP0 ;  /* 0x000000040c297287 */ /* 0x000fd8000c000000 */
.L_x_8:
[----:B------:R-:W-:-:S08]  /*1030*/  NOP ;  /* 0x0000000000007918 */ /* 0x000fd00000000000 */
[----:B------:R-:W1:Y:S02]  /*1040*/  USETMAXREG.TRY_ALLOC.CTAPOOL UP0, 0xf0 ;  /* 0x000000f0000079c8 */ /* 0x000e640008000600 */
[----:B-1----:R-:W-:-:S13]  /*1050*/  PLOP3.LUT P0, PT, PT, PT, UP0, 0x80, 0x0 ;  /* 0x000000000000781c */ /* 0x002fda0003f0f008 */
[----:B------:R-:W-:Y:S05]  /*1060*/  @!P0 BRA `(.L_x_8) ;  /* 0xfffffffc00f08947 */ /* 0x000fea000383ffff */
[----:B------:R-:W-:Y:S01]  /*1070*/  ULDC.64 UR4, c[0x0][0x598] ;  /* 0x0001660000047ab9 */ /* 0x000fe20000000a00 */
[----:B------:R-:W-:Y:S01]  /*1080*/  ULDC.64 UR36, c[0x0][0x208] ;  /* 0x0000820000247ab9 */ /* 0x000fe20000000a00 */
[----:B------:R-:W-:-:S04]  /*1090*/  ISETP.NE.U32.AND P0, PT, RZ, UR4, PT ;  /* 0x00000004ff007c0c */ /* 0x000fc8000bf05070 */
[----:B------:R-:W-:-:S13]  /*10a0*/  ISETP.NE.AND.EX P0, PT, RZ, UR5, PT, P0 ;  /* 0x00000005ff007c0c */ /* 0x000fda000bf05300 */
[----:B------:R-:W-:Y:S05]  /*10b0*/  @!P0 BRA `(.L_x_11) ;  /* 0x00000000001c8947 */ /* 0x000fea0003800000 */
[----:B------:R-:W1:Y:S02]  /*10c0*/  LDC.64 R2, c[0x0][0x598] ;  /* 0x00016600ff027b82 */ /* 0x000e640000000a00 */
[----:B-1----:R-:W2:Y:S02]  /*10d0*/  LDG.E.64 R2, desc[UR36][R2.64] ;  /* 0x0000002402027981 */ /* 0x002ea4000c1e1b00 */
[----:B--2---:R-:W-:-:S04]  /*10e0*/  ISETP.NE.U32.AND P0, PT, R2, RZ, PT ;  /* 0x000000ff0200720c */ /* 0x004fc80003f05070 */
[----:B------:R-:W-:-:S13]  /*10f0*/  ISETP.NE.AND.EX P0, PT, R3, RZ, PT, P0 ;  /* 0x000000ff0300720c */ /* 0x000fda0003f05300 */
[----:B------:R-:W-:Y:S05]  /*1100*/  @!P0 BRA `(.L_x_11) ;  /* 0x0000000000088947 */ /* 0x000fea0003800000 */
[----:B------:R1:W5:Y:S01]  /*1110*/  LD.E R2, desc[UR36][R2.64] ;  /* 0x0000002402027980 */ /* 0x000362000c101900 */
[----:B------:R-:W-:Y:S05]  /*1120*/  BRA `(.L_x_12) ;  /* 0x0000000000247947 */ /* 0x000fea0003800000 */
.L_x_11:
[----:B------:R-:W-:Y:S02]  /*1130*/  ULDC.64 UR4, c[0x0][0x588] ;  /* 0x0001620000047ab9 */ /* 0x000fe40000000a00 */
[----:B------:R-:W-:-:S04]  /*1140*/  ISETP.NE.U32.AND P0, PT, RZ, UR4, PT ;  /* 0x00000004ff007c0c */ /* 0x000fc8000bf05070 */
[----:B------:R-:W-:-:S13]  /*1150*/  ISETP.NE.AND.EX P0, PT, RZ, UR5, PT, P0 ;  /* 0x00000005ff007c0c */ /* 0x000fda000bf05300 */
[----:B------:R-:W-:Y:S05]  /*1160*/  @!P0 BRA `(.L_x_13) ;  /* 0x00000000000c8947 */ /* 0x000fea0003800000 */
[----:B------:R-:W1:Y:S02]  /*1170*/  LDC.64 R2, c[0x0][0x588] ;  /* 0x00016200ff027b82 */ /* 0x000e640000000a00 */
[----:B-1----:R2:W5:Y:S01]  /*1180*/  LDG.E R2, desc[UR36][R2.64] ;  /* 0x0000002402027981 */ /* 0x002562000c1e1900 */
[----:B------:R-:W-:Y:S05]  /*1190*/  BRA `(.L_x_12) ;  /* 0x0000000000087947 */ /* 0x000fea0003800000 */
.L_x_13:
[----:B------:R-:W-:Y:S02]  /*11a0*/  ULDC UR4, c[0x0][0x580] ;  /* 0x0001600000047ab9 */ /* 0x000fe40000000800 */
[----:B------:R-:W-:-:S07]  /*11b0*/  IMAD.U32 R2, RZ, RZ, UR4 ;  /* 0x00000004ff027e24 */ /* 0x000fce000f8e00ff */
.L_x_12:
[----:B------:R-:W-:Y:S02]  /*11c0*/  ULDC.64 UR4, c[0x0][0x5a0] ;  /* 0x0001680000047ab9 */ /* 0x000fe40000000a00 */
[----:B------:R-:W-:-:S04]  /*11d0*/  ISETP.NE.U32.AND P0, PT, RZ, UR4, PT ;  /* 0x00000004ff007c0c */ /* 0x000fc8000bf05070 */
[----:B------:R-:W-:-:S13]  /*11e0*/  ISETP.NE.AND.EX P0, PT, RZ, UR5, PT, P0 ;  /* 0x00000005ff007c0c */ /* 0x000fda000bf05300 */
[----:B------:R-:W-:Y:S05]  /*11f0*/  @!P0 BRA `(.L_x_14) ;  /* 0x00000000001c8947 */ /* 0x000fea0003800000 */
[----:B------:R-:W3:Y:S02]  /*1200*/  LDC.64 R4, c[0x0][0x5a0] ;  /* 0x00016800ff047b82 */ /* 0x000ee40000000a00 */
[----:B---3--:R-:W3:Y:S02]  /*1210*/  LDG.E.64 R4, desc[UR36][R4.64] ;  /* 0x0000002404047981 */ /* 0x008ee4000c1e1b00 */
[----:B---3--:R-:W-:-:S04]  /*1220*/  ISETP.NE.U32.AND P0, PT, R4, RZ, PT ;  /* 0x000000ff0400720c */ /* 0x008fc80003f05070 */
[----:B------:R-:W-:-:S13]  /*1230*/  ISETP.NE.AND.EX P0, PT, R5, RZ, PT, P0 ;  /* 0x000000ff0500720c */ /* 0x000fda0003f05300 */
[----:B------:R-:W-:Y:S05]  /*1240*/  @!P0 BRA `(.L_x_14) ;  /* 0x0000000000088947 */ /* 0x000fea0003800000 */
[----:B------:R3:W5:Y:S01]  /*1250*/  LD.E R16, desc[UR36][R4.64] ;  /* 0x0000002404107980 */ /* 0x000762000c101900 */
[----:B------:R-:W-:Y:S05]  /*1260*/  BRA `(.L_x_15) ;  /* 0x0000000000247947 */ /* 0x000fea0003800000 */
.L_x_14:
[----:B------:R-:W-:Y:S02]  /*1270*/  ULDC.64 UR4, c[0x0][0x590] ;  /* 0x0001640000047ab9 */ /* 0x000fe40000000a00 */
[----:B------:R-:W-:-:S04]  /*1280*/  ISETP.NE.U32.AND P0, PT, RZ, UR4, PT ;  /* 0x00000004ff007c0c */ /* 0x000fc8000bf05070 */
[----:B------:R-:W-:-:S13]  /*1290*/  ISETP.NE.AND.EX P0, PT, RZ, UR5, PT, P0 ;  /* 0x00000005ff007c0c */ /* 0x000fda000bf05300 */
[----:B------:R-:W-:Y:S05]  /*12a0*/  @!P0 BRA `(.L_x_16) ;  /* 0x00000000000c8947 */ /* 0x000fea0003800000 */
[----:B------:R-:W3:Y:S02]  /*12b0*/  LDC.64 R4, c[0x0][0x590] ;  /* 0x00016400ff047b82 */ /* 0x000ee40000000a00 */
[----:B---3--:R4:W5:Y:S01]  /*12c0*/  LDG.E R16, desc[UR36][R4.64] ;  /* 0x0000002404107981 */ /* 0x008962000c1e1900 */
[----:B------:R-:W-:Y:S05]  /*12d0*/  BRA `(.L_x_15) ;  /* 0x0000000000087947 */ /* 0x000fea0003800000 */
.L_x_16:
[----:B------:R-:W-:Y:S02]  /*12e0*/  ULDC UR4, c[0x0][0x584] ;  /* 0x0001610000047ab9 */ /* 0x000fe40000000800 */
[----:B------:R-:W-:-:S07]  /*12f0*/  IMAD.U32 R16, RZ, RZ, UR4 ;  /* 0x00000004ff107e24 */ /* 0x000fce000f8e00ff */
.L_x_15:
[----:B------:R-:W-:-:S13]  /*1300*/  LOP3.LUT P0, RZ, R0, 0xff, RZ, 0xc0, !PT ;  /* 0x000000ff00ff7812 */ /* 0x000fda000780c0ff */
[----:B------:R-:W-:Y:S05]  /*1310*/  @!P0 EXIT ;  /* 0x000000000000894d */ /* 0x000fea0003800000 */
[----:B------:R-:W-:Y:S01]  /*1320*/  ULDC UR4, c[0x0][0x28c] ;  /* 0x0000a30000047ab9 */ /* 0x000fe20000000800 */
[----:B------:R-:W-:Y:S01]  /*1330*/  UMOV UR38, URZ ;  /* 0x0000003f00267c82 */ /* 0x000fe20008000000 */
[----:B------:R-:W-:Y:S01]  /*1340*/  UIADD3 UR4, UR4, 0x1f, URZ ;  /* 0x0000001f04047890 */ /* 0x000fe2000fffe03f */
[----:B------:R-:W-:-:S03]  /*1350*/  UMOV UR39, URZ ;  /* 0x0000003f00277c82 */ /* 0x000fc60008000000 */
[----:B------:R-:W-:-:S04]  /*1360*/  USHF.R.S32.HI UR5, URZ, 0x1f, UR4 ;  /* 0x0000001f3f057899 */ /* 0x000fc80008011404 */
[----:B------:R-:W-:-:S04]  /*1370*/  ULEA.HI UR5, UR5, UR4, URZ, 0x5 ;  /* 0x0000000405057291 */ /* 0x000fc8000f8f283f */
[----:B------:R-:W-:-:S12]  /*1380*/  USHF.R.S32.HI UR44, URZ, 0x5, UR5 ;  /* 0x000000053f2c7899 */ /* 0x000fd80008011405 */
.L_x_546:
[----:B------:R-:W0:Y:S01]  /*1390*/  S2R R0, SR_TID.X ;  /* 0x0000000000007919 */ /* 0x000e220000002100 */
[----:B-1----:R-:W1:Y:S01]  /*13a0*/  S2UR UR7, SR_CgaCtaId ;  /* 0x00000000000779c3 */ /* 0x002e620000008800 */
[----:B------:R-:W-:Y:S02]  /*13b0*/  UMOV UR6, 0x400 ;  /* 0x0000040000067882 */ /* 0x000fe40000000000 */
[----:B-1----:R-:W-:Y:S01]  /*13c0*/  ULEA UR6, UR7, UR6, 0x18 ;  /* 0x0000000607067291 */ /* 0x002fe2000f8ec03f */
[----:B0-----:R-:W-:-:S04]  /*13d0*/  LOP3.LUT R0, R0, 0x80, RZ, 0xc0, !PT ;  /* 0x0000008000007812 */ /* 0x001fc800078ec0ff */
[----:B------:R-:W-:-:S06]  /*13e0*/  SHF.R.U32.HI R0, RZ, 0x7, R0 ;  /* 0x00000007ff007819 */ /* 0x000fcc0000011600 */
[----:B------:R-:W0:Y:S02]  /*13f0*/  SHFL.IDX PT, R0, R0, RZ, 0x1f ;  /* 0x00001fff00007589 */ /* 0x000e2400000e0000 */
[----:B0-----:R-:W-:-:S13]  /*1400*/  R2UR UR4, R0 ;  /* 0x00000000000472ca */ /* 0x001fda00000e0000 */
[----:B------:R-:W-:-:S04]  /*1410*/  ULEA.HI UR5, UR4, UR4, URZ, 0x1 ;  /* 0x0000000404057291 */ /* 0x000fc8000f8f083f */
[----:B------:R-:W-:-:S04]  /*1420*/  ULOP3.LUT UR5, UR5, 0x7fffe, URZ, 0xc0, !UPT ;  /* 0x0007fffe05057892 */ /* 0x000fc8000f8ec03f */
[----:B------:R-:W-:-:S03]  /*1430*/  UIADD3 UR5, UR4, -UR5, URZ ;  /* 0x8000000504057290 */ /* 0x000fc6000fffe03f */
[----:B------:R-:W-:Y:S01]  /*1440*/  ULDC UR4, c[0x0][0x28c] ;  /* 0x0000a30000047ab9 */ /* 0x000fe20000000800 */
[----:B------:R-:W-:Y:S01]  /*1450*/  ULEA UR5, UR5, UR6, 0xd ;  /* 0x0000000605057291 */ /* 0x000fe2000f8e683f */
[----:B------:R-:W-:-:S03]  /*1460*/  ISETP.LT.AND P0, PT, RZ, UR4, PT ;  /* 0x00000004ff007c0c */ /* 0x000fc6000bf01270 */
[----:B------:R-:W-:-:S04]  /*1470*/  UIADD3 UR5, UR5, 0x100, URZ ;  /* 0x0000010005057890 */ /* 0x000fc8000fffe03f */
[----:B------:R-:W-:-:S04]  /*1480*/  USHF.R.U32.HI UR5, URZ, 0x4, UR5 ;  /* 0x000000043f057899 */ /* 0x000fc80008011605 */
[----:B------:R-:W-:Y:S02]  /*1490*/  ULOP3.LUT UR46, UR5, 0x3fff, URZ, 0xc0, !UPT ;  /* 0x00003fff052e7892 */ /* 0x000fe4000f8ec03f */
[----:B--23-5:R-:W-:Y:S10]  /*14a0*/  @P0 BRA `(.L_x_17) ;  /* 0x0000000000400947 */ /* 0x02cff40003800000 */
[----:B------:R-:W-:Y:S01]  /*14b0*/  MOV R0, 0x0 ;  /* 0x0000000000007802 */ /* 0x000fe20000000f00 */
[----:B------:R-:W-:Y:S01]  /*14c0*/  ULDC.64 UR4, c[0x4][0x68] ;  /* 0x01001a0000047ab9 */ /* 0x000fe20000000a00 */
[----:B------:R-:W-:Y:S01]  /*14d0*/  ULDC.64 UR6, c[0x4][0x8] ;  /* 0x0100020000067ab9 */ /* 0x000fe20000000a00 */
[----:B---34-:R-:W-:Y:S01]  /*14e0*/  IMAD.U32 R4, RZ, RZ, UR4 ;  /* 0x00000004ff047e24 */ /* 0x018fe2000f8e00ff */
[----:B------:R0:W1:Y:S01]  /*14f0*/  LDC.64 R14, c[0x4][R0] ;  /* 0x01000000000e7b82 */ /* 0x0000620000000a00 */
[----:B------:R-:W-:Y:S01]  /*1500*/  IMAD.U32 R5, RZ, RZ, UR5 ;  /* 0x00000005ff057e24 */ /* 0x000fe2000f8e00ff */
[----:B------:R-:W-:Y:S01]  /*1510*/  ULDC.64 UR4, c[0x4][0x70] ;  /* 0x01001c0000047ab9 */ /* 0x000fe20000000a00 */
[----:B------:R-:W-:Y:S01]  /*1520*/  IMAD.U32 R10, RZ, RZ, UR6 ;  /* 0x00000006ff0a7e24 */ /* 0x000fe2000f8e00ff */
[----:B------:R-:W-:Y:S01]  /*1530*/  MOV R11, UR7 ;  /* 0x00000007000b7c02 */ /* 0x000fe20008000f00 */
[----:B------:R-:W-:Y:S02]  /*1540*/  IMAD.U32 R6, RZ, RZ, UR4 ;  /* 0x00000004ff067e24 */ /* 0x000fe4000f8e00ff */
[----:B------:R-:W-:-:S02]  /*1550*/  IMAD.U32 R7, RZ, RZ, UR5 ;  /* 0x00000005ff077e24 */ /* 0x000fc4000f8e00ff */
[----:B------:R-:W-:Y:S02]  /*1560*/  IMAD.MOV.U32 R8, RZ, RZ, 0x1e1 ;  /* 0x000001e1ff087424 */ /* 0x000fe400078e00ff */
[----:B------:R-:W-:Y:S02]  /*1570*/  IMAD.MOV.U32 R12, RZ, RZ, 0x1 ;  /* 0x00000001ff0c7424 */ /* 0x000fe400078e00ff */
[----:B0-----:R-:W-:-:S07]  /*1580*/  IMAD.MOV.U32 R13, RZ, RZ, RZ ;  /* 0x000000ffff0d7224 */ /* 0x001fce00078e00ff */
[----:B------:R-:W-:-:S07]  /*1590*/  LEPC R20, `(.L_x_17) ;  /* 0x000000001014794e */ /* 0x000fce0000000000 */
[----:B-12--5:R-:W-:Y:S05]  /*15a0*/  CALL.ABS.NOINC R14 ;  /* 0x000000000e007343 */ /* 0x026fea0003c00000 */
.L_x_17:
[----:B------:R-:W-:-:S06]  /*15b0*/  ULOP3.LUT UR4, UR40, 0x1, URZ, 0xfc, !UPT ;  /* 0x0000000128047892 */ /* 0x000fcc000f8efc3f */
[----:B------:R-:W-:-:S05]  /*15c0*/  IMAD.U32 R0, RZ, RZ, UR4 ;  /* 0x00000004ff007e24 */ /* 0x000fca000f8e00ff */
[----:B------:R-:W-:-:S13]  /*15d0*/  ISETP.NE.AND P0, PT, R0, 0x3, PT ;  /* 0x000000030000780c */ /* 0x000fda0003f05270 */
[----:B------:R-:W-:Y:S05]  /*15e0*/  @!P0 BRA `(.L_x_18) ;  /* 0x0000000000048947 */ /* 0x000fea0003800000 */
[----:B------:R-:W-:Y:S01]  /*15f0*/  BPT.TRAP 0x1 ;  /* 0x000000040000795c */ /* 0x000fe20000300000 */
.L_x_18:
[----:B------:R-:W0:Y:S01]  /*1600*/  S2UR UR5, SR_CgaCtaId ;  /* 0x00000000000579c3 */ /* 0x000e220000008800 */
[----:B------:R-:W-:Y:S01]  /*1610*/  UMOV UR4, 0x400 ;  /* 0x0000040000047882 */ /* 0x000fe20000000000 */
[----:B--2---:R-:W-:Y:S02]  /*1620*/  IMAD.U32 R3, RZ, RZ, UR38 ;  /* 0x00000026ff037e24 */ /* 0x004fe4000f8e00ff */
[----:B---34-:R-:W-:-:S03]  /*1630*/  IMAD.U32 R5, RZ, RZ, UR39 ;  /* 0x00000027ff057e24 */ /* 0x018fc6000f8e00ff */
[----:B------:R-:W-:Y:S01]  /*1640*/  SHF.L.U32 R3, R3, 0x1f, RZ ;  /* 0x0000001f03037819 */ /* 0x000fe200000006ff */
[----:B0-----:R-:W-:-:S06]  /*1650*/  ULEA UR4, UR5, UR4, 0x18 ;  /* 0x0000000405047291 */ /* 0x001fcc000f8ec03f */
[----:B------:R-:W-:-:S04]  /*1660*/  IMAD.U32 R0, RZ, RZ, UR4 ;  /* 0x00000004ff007e24 */ /* 0x000fc8000f8e00ff */
[----:B------:R-:W-:-:S04]  /*1670*/  IMAD R4, R5, 0x8, R0 ;  /* 0x0000000805047824 */ /* 0x000fc800078e0200 */
[----:B------:R0:W1:Y:S01]  /*1680*/  SYNCS.PHASECHK.TRANS64.TRYWAIT P1, [R4+URZ], R3 ;  /* 0x00000003040075a7 */ /* 0x000062000802017f */
[----:B------:R-:W-:Y:S05]  /*1690*/  @!P0 BRA `(.L_x_19) ;  /* 0x0000000000048947 */ /* 0x000fea0003800000 */
[----:B------:R-:W-:Y:S01]  /*16a0*/  BPT.TRAP 0x1 ;  /* 0x000000040000795c */ /* 0x000fe20000300000 */
.L_x_19:
[----:B-1----:R-:W-:Y:S05]  /*16b0*/  @P1 BRA `(.L_x_20) ;  /* 0x0000000000081947 */ /* 0x002fea0003800000 */
[----:B------:R-:W1:Y:S02]  /*16c0*/  SYNCS.PHASECHK.TRANS64.TRYWAIT P1, [R4+URZ], R3 ;  /* 0x00000003040075a7 */ /* 0x000e64000802017f */
[----:B-1----:R-:W-:Y:S05]  /*16d0*/  @!P1 BRA `(.L_x_21) ;  /* 0x00000198006c9947 */ /* 0x002fea0003800000 */
.L_x_20:
[----:B------:R-:W-:-:S04]  /*16e0*/  UISETP.LT.AND UP0, UPT, UR44, 0x1, UPT ;  /* 0x000000012c00788c */ /* 0x000fc8000bf01270 */
[----:B------:R-:W-:-:S06]  /*16f0*/  USEL UR4, UR44, 0x1, UP0 ;  /* 0x000000012c047887 */ /* 0x000fcc0008000000 */
[----:B01----:R-:W-:Y:S01]  /*1700*/  IMAD.U32 R3, RZ, RZ, UR4 ;  /* 0x00000004ff037e24 */ /* 0x003fe2000f8e00ff */
[----:B------:R-:W-:Y:S05]  /*1710*/  WARPSYNC.ALL ;  /* 0x0000000000007948 */ /* 0x000fea0003800000 */
[----:B------:R-:W-:-:S04]  /*1720*/  IADD3 R3, -R3, UR44, RZ ;  /* 0x0000002c03037c10 */ /* 0x000fc8000fffe1ff */
[----:B------:R-:W-:Y:S02]  /*1730*/  ISETP.GE.AND P1, PT, R3, 0x1, PT ;  /* 0x000000010300780c */ /* 0x000fe40003f26270 */
[----:B------:R-:W-:Y:S01]  /*1740*/  R2UR UR4, R0 ;  /* 0x00000000000472ca */ /* 0x000fe200000e0000 */
[----:B------:R-:W-:Y:S01]  /*1750*/  WARPGROUP.ARRIVE ;  /* 0x00000000000079c5 */ /* 0x000fe20000000000 */
[----:B------:R-:W-:Y:S01]  /*1760*/  UMOV UR9, 0x40000040 ;  /* 0x4000004000097882 */ /* 0x000fe20000000000 */
[----:B------:R-:W-:Y:S01]  /*1770*/  UMOV UR11, 0x40000040 ;  /* 0x40000040000b7882 */ /* 0x000fe20000000000 */
[----:B------:R0:W-:Y:S04]  /*1780*/  STL [R1+0x2c8], R17 ;  /* 0x0002c81101007387 */ /* 0x0001e80000100800 */
[----:B-----5:R1:W-:Y:S04]  /*1790*/  STL [R1+0x2c4], R16 ;  /* 0x0002c41001007387 */ /* 0x0203e80000100800 */
[----:B------:R2:W-:Y:S01]  /*17a0*/  STL [R1+0x2c0], R3 ;  /* 0x0002c00301007387 */ /* 0x0005e20000100800 */
[----:B------:R-:W-:-:S03]  /*17b0*/  UIADD3 UR4, UR4, 0x18100, URZ ;  /* 0x0001810004047890 */ /* 0x000fc6000fffe03f */
[----:B------:R3:W-:Y:S01]  /*17c0*/  STL [R1+0x2bc], R2 ;  /* 0x0002bc0201007387 */ /* 0x0007e20000100800 */
[----:B------:R-:W-:-:S03]  /*17d0*/  USHF.R.U32.HI UR4, URZ, 0x4, UR4 ;  /* 0x000000043f047899 */ /* 0x000fc60008011604 */
[----:B------:R4:W-:Y:S01]  /*17e0*/  STL [R1+0x2cc], R0 ;  /* 0x0002cc0001007387 */ /* 0x0009e20000100800 */
[----:B------:R-:W-:Y:S02]  /*17f0*/  ULOP3.LUT UR5, UR4, 0x3fff, URZ, 0xc0, !UPT ;  /* 0x00003fff04057892 */ /* 0x000fe4000f8ec03f */
[----:B------:R-:W-:Y:S02]  /*1800*/  ULOP3.LUT UR4, UR46, 0x10000, URZ, 0xfc, !UPT ;  /* 0x000100002e047892 */ /* 0x000fe4000f8efc3f */
[----:B------:R-:W-:Y:S02]  /*1810*/  ULOP3.LUT UR5, UR5, 0x10000, URZ, 0xfc, !UPT ;  /* 0x0001000005057892 */ /* 0x000fe4000f8efc3f */
[----:B------:R-:W-:Y:S02]  /*1820*/  ULEA UR6, UR39, UR4, 0xb ;  /* 0x0000000427067291 */ /* 0x000fe4000f8e583f */
[----:B------:R-:W-:-:S05]  /*1830*/  ULEA UR7, UR39, UR5, 0xb ;  /* 0x0000000527077291 */ /* 0x000fca000f8e583f */
[----:B------:R-:W-:Y:S02]  /*1840*/  UMOV UR8, UR6 ;  /* 0x0000000600087c82 */ /* 0x000fe40008000000 */
[----:B------:R-:W-:Y:S02]  /*1850*/  UMOV UR10, UR7 ;  /* 0x00000007000a7c82 */ /* 0x000fe40008000000 */
[----:B------:R-:W-:Y:S01]  /*1860*/  HGMMA.64x256x8.F32.TF32 R24, gdesc[UR8], RZ, !UPT, gsb0 ;  /* 0x07e00000081879f0 */ /* 0x000fe2000c0028ff */
[----:B------:R-:W-:Y:S01]  /*1870*/  UIADD3 UR8, UR6, 0x400, URZ ;  /* 0x0000040006087890 */ /* 0x000fe2000fffe03f */
[----:B------:R-:W-:Y:S01]  /*1880*/  UMOV UR9, 0x40000040 ;  /* 0x4000004000097882 */ /* 0x000fe20000000000 */
[----:B------:R-:W-:Y:S02]  /*1890*/  WARPGROUP.DEPBAR.LE gsb0, 0x0 ;  /* 0x00008000000079c5 */ /* 0x000fe40000010000 */
[----:B------:R-:W-:Y:S01]  /*18a0*/  STL.64 [R1], R24 ;  /* 0x0000001801007387 */ /* 0x000fe20000100a00 */
[----:B------:R-:W-:Y:S01]  /*18b0*/  IMAD.MOV.U32 R235, RZ, RZ, R46 ;  /* 0x000000ffffeb7224 */ /* 0x000fe200078e002e */
[----:B------:R-:W-:Y:S01]  /*18c0*/  MOV R232, R49 ;  /* 0x0000003100e87202 */ /* 0x000fe20000000f00 */
[----:B------:R-:W-:Y:S01]  /*18d0*/  IMAD.MOV.U32 R234, RZ, RZ, R47 ;  /* 0x000000ffffea7224 */ /* 0x000fe200078e002f */
[----:B------:R-:W-:Y:S01]  /*18e0*/  STL.64 [R1+0x8], R26 ;  /* 0x0000081a01007387 */ /* 0x000fe20000100a00 */
        /* <DEDUP_REMOVED lines=28> */
[----:B------:R-:W-:-:S02]  /*1ab0*/  IMAD.MOV.U32 R217, RZ, RZ, R64 ;  /* 0x000000ffffd97224 */ /* 0x000fc400078e0040 */
[----:B------:R-:W-:Y:S01]  /*1ac0*/  IMAD.MOV.U32 R216, RZ, RZ, R65 ;  /* 0x000000ffffd87224 */ /* 0x000fe200078e0041 */
[----:B------:R-:W-:Y:S01]  /*1ad0*/  STL.64 [R1+0x48], R42 ;  /* 0x0000482a01007387 */ /* 0x000fe20000100a00 */
[----:B------:R-:W-:Y:S02]  /*1ae0*/  IMAD.MOV.U32 R215, RZ, RZ, R66 ;  /* 0x000000ffffd77224 */ /* 0x000fe400078e0042 */
[----:B------:R-:W-:Y:S01]  /*1af0*/  IMAD.MOV.U32 R214, RZ, RZ, R67 ;  /* 0x000000ffffd67224 */ /* 0x000fe200078e0043 */
[----:B------:R4:W-:Y:S01]  /*1b00*/  STL.64 [R1+0x50], R44 ;  /* 0x0000502c01007387 */ /* 0x0009e20000100a00 */
[----:B------:R-:W-:Y:S02]  /*1b10*/  IMAD.MOV.U32 R213, RZ, RZ, R68 ;  /* 0x000000ffffd57224 */ /* 0x000fe400078e0044 */
[----:B------:R-:W-:Y:S01]  /*1b20*/  IMAD.MOV.U32 R153, RZ, RZ, R69 ;  /* 0x000000ffff997224 */ /* 0x000fe200078e0045 */
[----:B------:R-:W-:Y:S01]  /*1b30*/  STL [R1+0x580], R152 ;  /* 0x0005809801007387 */ /* 0x000fe20000100800 */
[----:B------:R-:W-:-:S02]  /*1b40*/  IMAD.MOV.U32 R154, RZ, RZ, R70 ;  /* 0x000000ffff9a7224 */ /* 0x000fc400078e0046 */
[----:B------:R-:W-:Y:S02]  /*1b50*/  IMAD.MOV.U32 R155, RZ, RZ, R71 ;  /* 0x000000ffff9b7224 */ /* 0x000fe400078e0047 */
[----:B------:R-:W-:Y:S02]  /*1b60*/  IMAD.MOV.U32 R156, RZ, RZ, R72 ;  /* 0x000000ffff9c7224 */ /* 0x000fe400078e0048 */
[----:B------:R-:W-:Y:S02]  /*1b70*/  IMAD.MOV.U32 R157, RZ, RZ, R73 ;  /* 0x000000ffff9d7224 */ /* 0x000fe400078e0049 */
[----:B------:R-:W-:Y:S02]  /*1b80*/  IMAD.MOV.U32 R158, RZ, RZ, R74 ;  /* 0x000000ffff9e7224 */ /* 0x000fe400078e004a */
[----:B------:R-:W-:Y:S02]  /*1b90*/  IMAD.MOV.U32 R160, RZ, RZ, R76 ;  /* 0x000000ffffa07224 */ /* 0x000fe400078e004c */
        /* <DEDUP_REMOVED lines=54> */
[----:B0-----:R-:W-:-:S02]  /*1f00*/  IMAD.MOV.U32 R17, RZ, RZ, R135 ;  /* 0x000000ffff117224 */ /* 0x001fc400078e0087 */
[----:B-1----:R-:W-:Y:S02]  /*1f10*/  IMAD.MOV.U32 R16, RZ, RZ, R136 ;  /* 0x000000ffff107224 */ /* 0x002fe400078e0088 */
        /* <DEDUP_REMOVED lines=11> */
[----:B--2---:R-:W-:Y:S02]  /*1fd0*/  IMAD.MOV.U32 R3, RZ, RZ, R149 ;  /* 0x000000ffff037224 */ /* 0x004fe400078e0095 */
[----:B---3--:R-:W-:Y:S02]  /*1fe0*/  IMAD.MOV.U32 R2, RZ, RZ, R150 ;  /* 0x000000ffff027224 */ /* 0x008fe400078e0096 */
[----:B----4-:R-:W-:Y:S02]  /*1ff0*/  IMAD.MOV.U32 R0, RZ, RZ, R151 ;  /* 0x000000ffff007224 */ /* 0x010fe400078e0097 */
[----:B------:R-:W-:-:S06]  /*2000*/  WARPGROUP.ARRIVE ;  /* 0x00000000000079c5 */ /* 0x000fcc0000000000 */
[----:B------:R-:W-:Y:S03]  /*2010*/  HGMMA.64x256x8.F32.TF32 R24, gdesc[UR8], RZ, !UPT, gsb0 ;  /* 0x07e00000081879f0 */ /* 0x000fe6000c0028ff */
[----:B------:R-:W-:Y:S02]  /*2020*/  WARPGROUP.DEPBAR.LE gsb0, 0x0 ;  /* 0x00008000000079c5 */ /* 0x000fe40000010000 */
[----:B------:R-:W-:Y:S04]  /*2030*/  STL.64 [R1+0x578], R150 ;  /* 0x0005789601007387 */ /* 0x000fe80000100a00 */
        /* <DEDUP_REMOVED lines=20> */
[----:B------:R0:W-:Y:S04]  /*2180*/  STL.64 [R1+0x4d0], R108 ;  /* 0x0004d06c01007387 */ /* 0x0001e80000100a00 */
[----:B0-----:R-:W2:Y:S04]  /*2190*/  LDL.LU R108, [R1] ;  /* 0x00000000016c7983 */ /* 0x001ea80000300800 */
[----:B------:R-:W2:Y:S04]  /*21a0*/  LDL.LU R109, [R1+0x4] ;  /* 0x00000400016d7983 */ /* 0x000ea80000300800 */
        /* <DEDUP_REMOVED lines=19> */
[----:B------:R-:W2:Y:S01]  /*22e0*/  LDL.LU R129, [R1+0x54] ;  /* 0x0000540001817983 */ /* 0x000ea20000300800 */
[----:B------:R-:W-:Y:S01]  /*22f0*/  IMAD.MOV.U32 R130, RZ, RZ, R235 ;  /* 0x000000ffff827224 */ /* 0x000fe200078e00eb */
[----:B------:R-:W-:Y:S01]  /*2300*/  MOV R131, R234 ;  /* 0x000000ea00837202 */ /* 0x000fe20000000f00 */
[----:B------:R-:W-:Y:S01]  /*2310*/  IMAD.MOV.U32 R132, RZ, RZ, R233 ;  /* 0x000000ffff847224 */ /* 0x000fe200078e00e9 */
[----:B------:R-:W-:Y:S01]  /*2320*/  MOV R144, R221 ;  /* 0x000000dd00907202 */ /* 0x000fe20000000f00 */
[----:B------:R-:W-:Y:S01]  /*2330*/  IMAD.MOV.U32 R133, RZ, RZ, R232 ;  /* 0x000000ffff857224 */ /* 0x000fe200078e00e8 */
[----:B------:R-:W-:Y:S01]  /*2340*/  UIADD3 UR8, UR6, 0x2, URZ ;  /* 0x0000000206087890 */ /* 0x000fe2000fffe03f */
[----:B------:R-:W-:Y:S01]  /*2350*/  IMAD.MOV.U32 R134, RZ, RZ, R231 ;  /* 0x000000ffff867224 */ /* 0x000fe200078e00e7 */
[----:B------:R-:W-:Y:S01]  /*2360*/  UIADD3 UR10, UR7, 0x2, URZ ;  /* 0x00000002070a7890 */ /* 0x000fe2000fffe03f */
[----:B------:R-:W-:Y:S01]  /*2370*/  IMAD.MOV.U32 R135, RZ, RZ, R230 ;  /* 0x000000ffff877224 */ /* 0x000fe200078e00e6 */
[----:B------:R-:W-:Y:S01]  /*2380*/  MOV R230, R6 ;  /* 0x0000000600e67202 */ /* 0x000fe20000000f00 */
[----:B------:R-:W-:Y:S01]  /*2390*/  IMAD.MOV.U32 R136, RZ, RZ, R229 ;  /* 0x000000ffff887224 */ /* 0x000fe200078e00e5 */
[----:B------:R-:W-:Y:S01]  /*23a0*/  UMOV UR9, 0x40000040 ;  /* 0x4000004000097882 */ /* 0x000fe20000000000 */
[----:B------:R-:W-:Y:S01]  /*23b0*/  IMAD.MOV.U32 R137, RZ, RZ, R228 ;  /* 0x000000ffff897224 */ /* 0x000fe200078e00e4 */
[----:B------:R-:W-:Y:S01]  /*23c0*/  UMOV UR11, 0x40000040 ;  /* 0x40000040000b7882 */ /* 0x000fe20000000000 */
        /* <DEDUP_REMOVED lines=9> */
[----:B------:R-:W-:Y:S01]  /*2460*/  IMAD.MOV.U32 R148, RZ, RZ, R217 ;  /* 0x000000ffff947224 */ /* 0x000fe200078e00d9 */
[----:B------:R-:W-:Y:S01]  /*2470*/  MOV R217, R19 ;  /* 0x0000001300d97202 */ /* 0x000fe20000000f00 */
        /* <DEDUP_REMOVED lines=24> */
[----:B------:R-:W-:-:S06]  /*2600*/  IMAD.MOV.U32 R235, RZ, RZ, R0 ;  /* 0x000000ffffeb7224 */ /* 0x000fcc00078e0000 */
[----:B--2---:R-:W-:-:S06]  /*2610*/  WARPGROUP.ARRIVE ;  /* 0x00000000000079c5 */ /* 0x004fcc0000000000 */
[----:B------:R-:W-:Y:S03]  /*2620*/  HGMMA.64x256x8.F32.TF32 R108, gdesc[UR8], R108, gsb0 ;  /* 0x07e00000086c79f0 */ /* 0x000fe6000800286c */
[----:B------:R-:W-:Y:S02]  /*2630*/  WARPGROUP.DEPBAR.LE gsb0, 0x0 ;  /* 0x00008000000079c5 */ /* 0x000fe40000010000 */
[----:B------:R-:W-:Y:S04]  /*2640*/  STL.64 [R1], R108 ;  /* 0x0000006c01007387 */ /* 0x000fe80000100a00 */
        /* <DEDUP_REMOVED lines=63> */
[----:B0-----:R-:W2:Y:S04]  /*2a40*/  LDL.LU R152, [R1+0x580] ;  /* 0x0005800001987983 */ /* 0x001ea80000300800 */
[----:B------:R-:W3:Y:S04]  /*2a50*/  LDL.LU.64 R150, [R1+0x578] ;  /* 0x0005780001967983 */ /* 0x000ee80000300a00 */
        /* <DEDUP_REMOVED lines=20> */
[----:B------:R-:W3:Y:S01]  /*2ba0*/  LDL.LU.64 R108, [R1+0x4d0] ;  /* 0x0004d000016c7983 */ /* 0x000ee20000300a00 */
[----:B------:R-:W-:Y:S01]  /*2bb0*/  UIADD3 UR8, UR6, 0x402, URZ ;  /* 0x0000040206087890 */ /* 0x000fe2000fffe03f */
[----:B------:R-:W-:Y:S01]  /*2bc0*/  UMOV UR9, 0x40000040 ;  /* 0x4000004000097882 */ /* 0x000fe20000000000 */
[----:B---3--:R-:W-:-:S07]  /*2bd0*/  WARPGROUP.ARRIVE ;  /* 0x00000000000079c5 */ /* 0x008fce0000000000 */
[----:B------:R-:W-:Y:S03]  /*2be0*/  HGMMA.64x256x8.F32.TF32 R24, gdesc[UR8], R24, gsb0 ;  /* 0x07e00000081879f0 */ /* 0x000fe60008002818 */
        /* <DEDUP_REMOVED lines=65> */
[----:B0-----:R-:W3:Y:S04]  /*3000*/  LDL.LU.64 R24, [R1] ;  /* 0x0000000001187983 */ /* 0x001ee80000300a00 */
        /* <DEDUP_REMOVED lines=63> */
[----:B------:R-:W-:-:S02]  /*3400*/  UIADD3 UR8, UR6, 0x4, URZ ;  /* 0x0000000406087890 */ /* 0x000fc4000fffe03f */
[----:B------:R-:W-:Y:S01]  /*3410*/  UIADD3 UR10, UR7, 0x4, URZ ;  /* 0x00000004070a7890 */ /* 0x000fe2000fffe03f */
[----:B------:R-:W-:Y:S01]  /*3420*/  UMOV UR9, 0x40000040 ;  /* 0x4000004000097882 */ /* 0x000fe20000000000 */
[----:B------:R-:W-:Y:S01]  /*3430*/  UMOV UR11, 0x40000040 ;  /* 0x40000040000b7882 */ /* 0x000fe20000000000 */
[----:B---3--:R-:W-:-:S06]  /*3440*/  WARPGROUP.ARRIVE ;  /* 0x00000000000079c5 */ /* 0x008fcc0000000000 */
[----:B------:R-:W-:Y:S03]  /*3450*/  HGMMA.64x256x8.F32.TF32 R24, gdesc[UR8], R24, gsb0 ;  /* 0x07e00000081879f0 */ /* 0x000fe60008002818 */
        /* <DEDUP_REMOVED lines=42> */
[----:B------:R-:W3:Y:S01]  /*3700*/  LDL.LU.64 R150, [R1+0x4c8] ;  /* 0x0004c80001967983 */ /* 0x000ee20000300a00 */
[----:B------:R-:W-:-:S02]  /*3710*/  IMAD.MOV.U32 R210, RZ, RZ, R126 ;  /* 0x000000ffffd27224 */ /* 0x000fc400078e007e */
[----:B------:R-:W-:Y:S01]  /*3720*/  IMAD.MOV.U32 R211, RZ, RZ, R127 ;  /* 0x000000ffffd37224 */ /* 0x000fe200078e007f */
[----:B------:R-:W3:Y:S01]  /*3730*/  LDL.LU.64 R148, [R1+0x4c0] ;  /* 0x0004c00001947983 */ /* 0x000ee20000300a00 */
[----:B------:R-:W-:Y:S02]  /*3740*/  IMAD.MOV.U32 R208, RZ, RZ, R124 ;  /* 0x000000ffffd07224 */ /* 0x000fe400078e007c */
[----:B------:R-:W-:Y:S01]  /*3750*/  IMAD.MOV.U32 R209, RZ, RZ, R125 ;  /* 0x000000ffffd17224 */ /* 0x000fe200078e007d */
[----:B------:R-:W3:Y:S01]  /*3760*/  LDL.LU.64 R146, [R1+0x4b8] ;  /* 0x0004b80001927983 */ /* 0x000ee20000300a00 */
        /* <DEDUP_REMOVED lines=122> */
[----:B0-----:R-:W3:Y:S04]  /*3f10*/  LDL.LU.64 R44, [R1+0x320] ;  /* 0x00032000012c7983 */ /* 0x001ee80000300a00 */
        /* <DEDUP_REMOVED lines=11> */
[----:B------:R-:W-:-:S02]  /*3fd0*/  UMOV UR9, 0x40000040 ;  /* 0x4000004000097882 */ /* 0x000fc40000000000 */
[----:B--2---:R-:W-:Y:S01]  /*3fe0*/  STL [R1+0x2b8], R152 ;  /* 0x0002b89801007387 */ /* 0x004fe20000100800 */
[----:B---3--:R-:W-:-:S06]  /*3ff0*/  WARPGROUP.ARRIVE ;  /* 0x00000000000079c5 */ /* 0x008fcc0000000000 */
        /* <DEDUP_REMOVED lines=46> */
[----:B------:R-:W-:Y:S01]  /*42e0*/  MOV R135, R235 ;  /* 0x000000eb00877202 */ /* 0x000fe20000000f00 */
[----:B------:R-:W-:Y:S01]  /*42f0*/  IMAD.MOV.U32 R136, RZ, RZ, R234 ;  /* 0x000000ffff887224 */ /* 0x000fe200078e00ea */
[----:B------:R-:W-:Y:S01]  /*4300*/  MOV R148, R222 ;  /* 0x000000de00947202 */ /* 0x000fe20000000f00 */
[----:B------:R-:W-:-:S02]  /*4310*/  IMAD.MOV.U32 R137, RZ, RZ, R233 ;  /* 0x000000ffff897224 */ /* 0x000fc400078e00e9 */
[----:B------:R-:W-:Y:S02]  /*4320*/  IMAD.MOV.U32 R138, RZ, RZ, R232 ;  /* 0x000000ffff8a7224 */ /* 0x000fe400078e00e8 */
[----:B------:R-:W-:Y:S02]  /*4330*/  IMAD.MOV.U32 R139, RZ, RZ, R231 ;  /* 0x000000ffff8b7224 */ /* 0x000fe400078e00e7 */
[----:B------:R-:W-:Y:S02]  /*4340*/  IMAD.MOV.U32 R140, RZ, RZ, R230 ;  /* 0x000000ffff8c7224 */ /* 0x000fe400078e00e6 */
[----:B------:R-:W-:Y:S02]  /*4350*/  IMAD.MOV.U32 R141, RZ, RZ, R229 ;  /* 0x000000ffff8d7224 */ /* 0x000fe400078e00e5 */
[----:B------:R-:W-:Y:S02]  /*4360*/  IMAD.MOV.U32 R142, RZ, RZ, R228 ;  /* 0x000000ffff8e7224 */ /* 0x000fe400078e00e4 */
[----:B------:R-:W-:-:S02]  /*4370*/  IMAD.MOV.U32 R143, RZ, RZ, R227 ;  /* 0x000000ffff8f7224 */ /* 0x000fc400078e00e3 */
[----:B------:R-:W-:Y:S01]  /*4380*/  IMAD.MOV.U32 R144, RZ, RZ, R226 ;  /* 0x000000ffff907224 */ /* 0x000fe200078e00e2 */
[----:B------:R-:W-:Y:S01]  /*4390*/  MOV R226, R13 ;  /* 0x0000000d00e27202 */ /* 0x000fe20000000f00 */
        /* <DEDUP_REMOVED lines=8> */
[----:B------:R-:W-:Y:S01]  /*4420*/  IMAD.MOV.U32 R131, RZ, RZ, R17 ;  /* 0x000000ffff837224 */ /* 0x000fe200078e0011 */
[----:B------:R-:W-:Y:S01]  /*4430*/  UIADD3 UR8, UR6, 0x6, URZ ;  /* 0x0000000606087890 */ /* 0x000fe2000fffe03f */
[----:B------:R-:W-:Y:S01]  /*4440*/  IMAD.MOV.U32 R132, RZ, RZ, R16 ;  /* 0x000000ffff847224 */ /* 0x000fe200078e0010 */
[----:B------:R-:W-:Y:S01]  /*4450*/  UIADD3 UR10, UR7, 0x6, URZ ;  /* 0x00000006070a7890 */ /* 0x000fe2000fffe03f */
[----:B------:R-:W-:Y:S01]  /*4460*/  IMAD.MOV.U32 R133, RZ, RZ, R3 ;  /* 0x000000ffff857224 */ /* 0x000fe200078e0003 */
[----:B------:R-:W-:Y:S01]  /*4470*/  UMOV UR9, 0x40000040 ;  /* 0x4000004000097882 */ /* 0x000fe20000000000 */
[----:B------:R-:W-:Y:S01]  /*4480*/  IMAD.MOV.U32 R134, RZ, RZ, R2 ;  /* 0x000000ffff867224 */ /* 0x000fe200078e0002 */
[----:B------:R-:W-:Y:S01]  /*4490*/  UMOV UR11, 0x40000040 ;  /* 0x40000040000b7882 */ /* 0x000fe20000000000 */
[----:B------:R-:W-:Y:S01]  /*44a0*/  IMAD.MOV.U32 R218, RZ, RZ, R23 ;  /* 0x000000ffffda7224 */ /* 0x000fe200078e0017 */
[----:B------:R0:W5:Y:S01]  /*44b0*/  LDL.LU R0, [R1+0x2cc] ;  /* 0x0002cc0001007983 */ /* 0x0001620000300800 */
[----:B------:R-:W-:-:S02]  /*44c0*/  IMAD.MOV.U32 R219, RZ, RZ, R22 ;  /* 0x000000ffffdb7224 */ /* 0x000fc400078e0016 */
[----:B------:R-:W-:Y:S01]  /*44d0*/  IMAD.MOV.U32 R220, RZ, RZ, R21 ;  /* 0x000000ffffdc7224 */ /* 0x000fe200078e0015 */
[----:B------:R0:W5:Y:S01]  /*44e0*/  LDL.LU R17, [R1+0x2c8] ;  /* 0x0002c80001117983 */ /* 0x0001620000300800 */
[----:B------:R-:W-:Y:S02]  /*44f0*/  IMAD.MOV.U32 R221, RZ, RZ, R20 ;  /* 0x000000ffffdd7224 */ /* 0x000fe400078e0014 */
[----:B------:R-:W-:Y:S01]  /*4500*/  IMAD.MOV.U32 R222, RZ, RZ, R19 ;  /* 0x000000ffffde7224 */ /* 0x000fe200078e0013 */
[----:B------:R0:W5:Y:S01]  /*4510*/  LDL.LU R16, [R1+0x2c4] ;  /* 0x0002c40001107983 */ /* 0x0001620000300800 */
[----:B------:R-:W-:Y:S02]  /*4520*/  IMAD.MOV.U32 R223, RZ, RZ, R18 ;  /* 0x000000ffffdf7224 */ /* 0x000fe400078e0012 */
[----:B------:R-:W-:Y:S01]  /*4530*/  IMAD.MOV.U32 R224, RZ, RZ, R15 ;  /* 0x000000ffffe07224 */ /* 0x000fe200078e000f */
[----:B------:R0:W5:Y:S01]  /*4540*/  LDL.LU R3, [R1+0x2c0] ;  /* 0x0002c00001037983 */ /* 0x0001620000300800 */
[----:B------:R-:W-:-:S02]  /*4550*/  IMAD.MOV.U32 R225, RZ, RZ, R14 ;  /* 0x000000ffffe17224 */ /* 0x000fc400078e000e */
[----:B------:R-:W-:Y:S01]  /*4560*/  IMAD.MOV.U32 R227, RZ, RZ, R12 ;  /* 0x000000ffffe37224 */ /* 0x000fe200078e000c */
[----:B------:R0:W5:Y:S01]  /*4570*/  LDL.LU R2, [R1+0x2bc] ;  /* 0x0002bc0001027983 */ /* 0x0001620000300800 */
[----:B------:R-:W-:Y:S02]  /*4580*/  IMAD.MOV.U32 R228, RZ, RZ, R11 ;  /* 0x000000ffffe47224 */ /* 0x000fe400078e000b */
[----:B------:R-:W-:Y:S02]  /*4590*/  IMAD.MOV.U32 R229, RZ, RZ, R10 ;  /* 0x000000ffffe57224 */ /* 0x000fe400078e000a */
[----:B------:R-:W-:Y:S02]  /*45a0*/  IMAD.MOV.U32 R230, RZ, RZ, R9 ;  /* 0x000000ffffe67224 */ /* 0x000fe400078e0009 */
[----:B------:R-:W-:Y:S02]  /*45b0*/  IMAD.MOV.U32 R231, RZ, RZ, R8 ;  /* 0x000000ffffe77224 */ /* 0x000fe400078e0008 */
[----:B------:R-:W-:-:S02]  /*45c0*/  IMAD.MOV.U32 R232, RZ, RZ, R7 ;  /* 0x000000ffffe87224 */ /* 0x000fc400078e0007 */
        /* <DEDUP_REMOVED lines=70> */
[----:B-1----:R0:W5:Y:S04]  /*4a30*/  LDL.LU R152, [R1+0x2b8] ;  /* 0x0002b80001987983 */ /* 0x0021680000300800 */
[----:B------:R-:W2:Y:S04]  /*4a40*/  LDL.LU.64 R150, [R1+0x2b0] ;  /* 0x0002b00001967983 */ /* 0x000ea80000300a00 */
        /* <DEDUP_REMOVED lines=20> */
[----:B------:R-:W2:Y:S01]  /*4b90*/  LDL.LU.64 R108, [R1+0x208] ;  /* 0x00020800016c7983 */ /* 0x000ea20000300a00 */
[----:B------:R-:W-:Y:S01]  /*4ba0*/  UIADD3 UR8, UR6, 0x406, URZ ;  /* 0x0000040606087890 */ /* 0x000fe2000fffe03f */
[----:B------:R-:W-:Y:S01]  /*4bb0*/  UMOV UR9, 0x40000040 ;  /* 0x4000004000097882 */ /* 0x000fe20000000000 */
[----:B--2---:R-:W-:-:S07]  /*4bc0*/  WARPGROUP.ARRIVE ;  /* 0x00000000000079c5 */ /* 0x004fce0000000000 */
[----:B------:R-:W-:Y:S03]  /*4bd0*/  HGMMA.64x256x8.F32.TF32 R24, gdesc[UR8], R24, gsb0 ;  /* 0x07e00000081879f0 */ /* 0x000fe60008002818 */
[----:B------:R-:W-:Y:S02]  /*4be0*/  WARPGROUP.DEPBAR.LE gsb0, 0x0 ;  /* 0x00008000000079c5 */ /* 0x000fe40000010000 */
[----:B0-----:R-:W-:Y:S05]  /*4bf0*/  @!P1 BRA `(.L_x_22) ;  /* 0x0000004000d09947 */ /* 0x001fea0003800000 */
[----:B------:R-:W-:Y:S01]  /*4c00*/  UIADD3 UR7, UR39, 0x1, URZ ;  /* 0x0000000127077890 */ /* 0x000fe2000fffe03f */
[----:B-----5:R-:W-:Y:S01]  /*4c10*/  R2UR UR6, R3 ;  /* 0x00000000030672ca */ /* 0x020fe200000e0000 */
[----:B------:R-:W-:Y:S02]  /*4c20*/  UMOV UR12, UR39 ;  /* 0x00000027000c7c82 */ /* 0x000fe40008000000 */
[----:B------:R-:W-:-:S04]  /*4c30*/  UISETP.NE.AND UP0, UPT, UR7, 0x3, UPT ;  /* 0x000000030700788c */ /* 0x000fc8000bf05270 */
[----:B------:R-:W-:Y:S02]  /*4c40*/  USEL UR8, URZ, 0x1, UP0 ;  /* 0x000000013f087887 */ /* 0x000fe40008000000 */
[----:B------:R-:W-:Y:S02]  /*4c50*/  USEL UR7, UR7, URZ, UP0 ;  /* 0x0000003f07077287 */ /* 0x000fe40008000000 */
[----:B------:R-:W-:-:S06]  /*4c60*/  ULOP3.LUT UR8, UR38, UR8, URZ, 0x3c, !UPT ;  /* 0x0000000826087292 */ /* 0x000fcc000f8e3c3f */
[----:B------:R-:W-:-:S07]  /*4c70*/  IMAD.U32 R3, RZ, RZ, UR8 ;  /* 0x00000008ff037e24 */ /* 0x000fce000f8e00ff */
.L_x_29:
[----:B------:R-:W-:Y:S05]  /*4c80*/  @!P0 BRA `(.L_x_23) ;  /* 0x0000000000048947 */ /* 0x000fea0003800000 */
[----:B------:R-:W-:Y:S01]  /*4c90*/  BPT.TRAP 0x1 ;  /* 0x000000040000795c */ /* 0x000fe20000300000 */
.L_x_23:
[----:B------:R-:W0:Y:S01]  /*4ca0*/  S2UR UR9, SR_CgaCtaId ;  /* 0x00000000000979c3 */ /* 0x000e220000008800 */
[----:B------:R-:W-:Y:S01]  /*4cb0*/  UMOV UR8, 0x400 ;  /* 0x0000040000087882 */ /* 0x000fe20000000000 */
[----:B------:R-:W-:Y:S01]  /*4cc0*/  IMAD.U32 R4, RZ, RZ, UR7 ;  /* 0x00000007ff047e24 */ /* 0x000fe2000f8e00ff */
[----:B------:R-:W-:Y:S01]  /*4cd0*/  SHF.L.U32 R5, R3, 0x1f, RZ ;  /* 0x0000001f03057819 */ /* 0x000fe200000006ff */
[----:B0-----:R-:W-:-:S06]  /*4ce0*/  ULEA UR8, UR9, UR8, 0x18 ;  /* 0x0000000809087291 */ /* 0x001fcc000f8ec03f */
[----:B------:R-:W-:-:S05]  /*4cf0*/  IMAD.U32 R0, RZ, RZ, UR8 ;  /* 0x00000008ff007e24 */ /* 0x000fca000f8e00ff */
[----:B------:R-:W-:-:S04]  /*4d00*/  LEA R4, R4, R0, 0x3 ;  /* 0x0000000004047211 */ /* 0x000fc800078e18ff */
[----:B------:R0:W1:Y:S01]  /*4d10*/  SYNCS.PHASECHK.TRANS64.TRYWAIT P1, [R4+URZ], R5 ;  /* 0x00000005040075a7 */ /* 0x000062000802017f */
[----:B------:R-:W-:Y:S05]  /*4d20*/  @!P0 BRA `(.L_x_24) ;  /* 0x0000000000048947 */ /* 0x000fea0003800000 */
[----:B------:R-:W-:Y:S01]  /*4d30*/  BPT.TRAP 0x1 ;  /* 0x000000040000795c */ /* 0x000fe20000300000 */
.L_x_24:
[----:B-1----:R-:W-:Y:S05]  /*4d40*/  @P1 BRA `(.L_x_25) ;  /* 0x0000000000081947 */ /* 0x002fea0003800000 */
[----:B------:R-:W1:Y:S02]  /*4d50*/  SYNCS.PHASECHK.TRANS64.TRYWAIT P1, [R4+URZ], R5 ;  /* 0x00000005040075a7 */ /* 0x000e64000802017f */
[----:B-1----:R-:W-:Y:S05]  /*4d60*/  @!P1 BRA `(.L_x_26) ;  /* 0x0000016000dc9947 */ /* 0x002fea0003800000 */
.L_x_25:
        /* <DEDUP_REMOVED lines=64> */
[----:B--2---:R-:W2:Y:S04]  /*5170*/  LDL.LU.64 R24, [R1] ;  /* 0x0000000001187983 */ /* 0x004ea80000300a00 */
        /* <DEDUP_REMOVED lines=63> */
[----:B------:R-:W-:-:S02]  /*5570*/  ULEA UR13, UR7, UR4, 0xb ;  /* 0x00000004070d7291 */ /* 0x000fc4000f8e583f */
[----:B------:R-:W-:Y:S01]  /*5580*/  ULEA UR14, UR7, UR5, 0xb ;  /* 0x00000005070e7291 */ /* 0x000fe2000f8e583f */
[----:B------:R-:W-:Y:S01]  /*5590*/  STL [R1+0x2cc], R17 ;  /* 0x0002cc1101007387 */ /* 0x000fe20000100800 */
[----:B------:R-:W-:Y:S01]  /*55a0*/  UMOV UR9, 0x40000040 ;  /* 0x4000004000097882 */ /* 0x000fe20000000000 */
[----:B------:R-:W-:Y:S02]  /*55b0*/  UMOV UR11, 0x40000040 ;  /* 0x40000040000b7882 */ /* 0x000fe40000000000 */
[----:B------:R-:W-:Y:S01]  /*55c0*/  UMOV UR8, UR13 ;  /* 0x0000000d00087c82 */ /* 0x000fe20008000000 */
[----:B------:R-:W-:Y:S01]  /*55d0*/  STL [R1+0x2c8], R16 ;  /* 0x0002c81001007387 */ /* 0x000fe20000100800 */
[----:B------:R-:W-:-:S03]  /*55e0*/  UMOV UR10, UR14 ;  /* 0x0000000e000a7c82 */ /* 0x000fc60008000000 */
[----:B------:R-:W-:Y:S04]  /*55f0*/  STL [R1+0x2c4], R3 ;  /* 0x0002c40301007387 */ /* 0x000fe80000100800 */
[----:B------:R3:W-:Y:S04]  /*5600*/  STL [R1+0x2c0], R2 ;  /* 0x0002c00201007387 */ /* 0x0007e80000100800 */
[----:B------:R4:W-:Y:S01]  /*5610*/  STL [R1+0x2bc], R0 ;  /* 0x0002bc0001007387 */ /* 0x0009e20000100800 */
[----:B--2---:R-:W-:-:S06]  /*5620*/  WARPGROUP.ARRIVE ;  /* 0x00000000000079c5 */ /* 0x004fcc0000000000 */
[----:B------:R-:W-:Y:S03]  /*5630*/  HGMMA.64x256x8.F32.TF32 R24, gdesc[UR8], R24, gsb0 ;  /* 0x07e00000081879f0 */ /* 0x000fe60008002818 */
[----:B------:R-:W-:Y:S02]  /*5640*/  WARPGROUP.DEPBAR.LE gsb0, 0x0 ;  /* 0x00008000000079c5 */ /* 0x000fe40000010000 */
[----:B------:R-:W-:Y:S01]  /*5650*/  STL.64 [R1], R24 ;  /* 0x0000001801007387 */ /* 0x000fe20000100a00 */
[----:B---3--:R-:W-:Y:S01]  /*5660*/  IMAD.MOV.U32 R2, RZ, RZ, R150 ;  /* 0x000000ffff027224 */ /* 0x008fe200078e0096 */
[----:B------:R-:W-:Y:S01]  /*5670*/  MOV R3, R149 ;  /* 0x0000009500037202 */ /* 0x000fe20000000f00 */
[----:B----4-:R-:W-:Y:S01]  /*5680*/  IMAD.MOV.U32 R0, RZ, RZ, R151 ;  /* 0x000000ffff007224 */ /* 0x010fe200078e0097 */
[----:B------:R-:W-:Y:S01]  /*5690*/  STL.64 [R1+0x8], R26 ;  /* 0x0000081a01007387 */ /* 0x000fe20000100a00 */
[----:B01----:R-:W-:Y:S01]  /*56a0*/  IMAD.MOV.U32 R4, RZ, RZ, R148 ;  /* 0x000000ffff047224 */ /* 0x003fe200078e0094 */
        /* <DEDUP_REMOVED lines=35> */
[----:B------:R-:W2:Y:S01]  /*58e0*/  LDL.LU.64 R150, [R1+0x780] ;  /* 0x0007800001967983 */ /* 0x000ea20000300a00 */
[----:B------:R-:W-:-:S02]  /*58f0*/  IMAD.MOV.U32 R210, RZ, RZ, R126 ;  /* 0x000000ffffd27224 */ /* 0x000fc400078e007e */
[----:B------:R-:W-:Y:S01]  /*5900*/  IMAD.MOV.U32 R211, RZ, RZ, R127 ;  /* 0x000000ffffd37224 */ /* 0x000fe200078e007f */
[----:B------:R-:W2:Y:S01]  /*5910*/  LDL.LU.64 R148, [R1+0x778] ;  /* 0x0007780001947983 */ /* 0x000ea20000300a00 */
[----:B------:R-:W-:Y:S02]  /*5920*/  IMAD.MOV.U32 R208, RZ, RZ, R124 ;  /* 0x000000ffffd07224 */ /* 0x000fe400078e007c */
[----:B------:R-:W-:Y:S01]  /*5930*/  IMAD.MOV.U32 R209, RZ, RZ, R125 ;  /* 0x000000ffffd17224 */ /* 0x000fe200078e007d */
[----:B------:R-:W2:Y:S01]  /*5940*/  LDL.LU.64 R146, [R1+0x770] ;  /* 0x0007700001927983 */ /* 0x000ea20000300a00 */
        /* <DEDUP_REMOVED lines=122> */
[----:B0-----:R-:W2:Y:S04]  /*60f0*/  LDL.LU.64 R44, [R1+0x5d8] ;  /* 0x0005d800012c7983 */ /* 0x001ea80000300a00 */
        /* <DEDUP_REMOVED lines=11> */
[----:B------:R-:W-:-:S02]  /*61b0*/  UMOV UR9, 0x40000040 ;  /* 0x4000004000097882 */ /* 0x000fc40000000000 */
[----:B------:R-:W-:Y:S01]  /*61c0*/  STL [R1+0x580], R152 ;  /* 0x0005809801007387 */ /* 0x000fe20000100800 */
[----:B--2---:R-:W-:-:S06]  /*61d0*/  WARPGROUP.ARRIVE ;  /* 0x00000000000079c5 */ /* 0x004fcc0000000000 */
        /* <DEDUP_REMOVED lines=56> */
[----:B------:R-:W-:Y:S01]  /*6560*/  IMAD.MOV.U32 R139, RZ, RZ, R226 ;  /* 0x000000ffff8b7224 */ /* 0x000fe200078e00e2 */
[----:B------:R-:W-:Y:S01]  /*6570*/  MOV R226, R10 ;  /* 0x0000000a00e27202 */ /* 0x000fe20000000f00 */
        /* <DEDUP_REMOVED lines=33> */
[----:B------:R-:W-:Y:S01]  /*6790*/  IMAD.MOV.U32 R235, RZ, RZ, R0 ;  /* 0x000000ffffeb7224 */ /* 0x000fe200078e0000 */
[----:B------:R-:W-:Y:S02]  /*67a0*/  UIADD3 UR8, UR13, 0x2, URZ ;  /* 0x000000020d087890 */ /* 0x000fe4000fffe03f */
[----:B------:R-:W-:Y:S01]  /*67b0*/  UIADD3 UR10, UR14, 0x2, URZ ;  /* 0x000000020e0a7890 */ /* 0x000fe2000fffe03f */
[----:B------:R-:W-:Y:S01]  /*67c0*/  UMOV UR9, 0x40000040 ;  /* 0x4000004000097882 */ /* 0x000fe20000000000 */
[----:B------:R-:W-:Y:S01]  /*67d0*/  UMOV UR11, 0x40000040 ;  /* 0x40000040000b7882 */ /* 0x000fe20000000000 */
        /* <DEDUP_REMOVED lines=236> */
[----:B------:R-:W-:Y:S01]  /*76a0*/  STL.64 [R1+0x30], R36 ;  /* 0x0000302401007387 */ /* 0x000fe20000100a00 */
[----:B------:R-:W-:-:S03]  /*76b0*/  IMAD.MOV.U32 R5, RZ, RZ, R150 ;  /* 0x000000ffff057224 */ /* 0x000fc600078e0096 */
[----:B------:R-:W-:Y:S01]  /*76c0*/  STL.64 [R1+0x38], R38 ;  /* 0x0000382601007387 */ /* 0x000fe20000100a00 */
[----:B------:R-:W-:-:S03]  /*76d0*/  IMAD.MOV.U32 R4, RZ, RZ, R151 ;  /* 0x000000ffff047224 */ /* 0x000fc600078e0097 */
[----:B------:R-:W-:Y:S01]  /*76e0*/  STL.64 [R1+0x40], R40 ;  /* 0x0000402801007387 */ /* 0x000fe20000100a00 */
[----:B------:R-:W-:-:S03]  /*76f0*/  IMAD.MOV.U32 R7, RZ, RZ, R148 ;  /* 0x000000ffff077224 */ /* 0x000fc600078e0094 */
[----:B------:R-:W-:Y:S01]  /*7700*/  STL.64 [R1+0x48], R42 ;  /* 0x0000482a01007387 */ /* 0x000fe20000100a00 */
[----:B------:R-:W-:-:S03]  /*7710*/  IMAD.MOV.U32 R6, RZ, RZ, R149 ;  /* 0x000000ffff067224 */ /* 0x000fc600078e0095 */
[----:B------:R0:W-:Y:S01]  /*7720*/  STL.64 [R1+0x50], R44 ;  /* 0x0000502c01007387 */ /* 0x0001e20000100a00 */
[----:B------:R-:W-:Y:S02]  /*7730*/  IMAD.MOV.U32 R9, RZ, RZ, R146 ;  /* 0x000000ffff097224 */ /* 0x000fe400078e0092 */
[----:B------:R-:W-:Y:S01]  /*7740*/  IMAD.MOV.U32 R8, RZ, RZ, R147 ;  /* 0x000000ffff087224 */ /* 0x000fe200078e0093 */
[----:B------:R-:W3:Y:S01]  /*7750*/  LDL.LU.64 R150, [R1+0x4c8] ;  /* 0x0004c80001967983 */ /* 0x000ee20000300a00 */
[----:B------:R-:W-:Y:S02]  /*7760*/  IMAD.MOV.U32 R11, RZ, RZ, R144 ;  /* 0x000000ffff0b7224 */ /* 0x000fe400078e0090 */
[----:B------:R-:W-:Y:S01]  /*7770*/  IMAD.MOV.U32 R10, RZ, RZ, R145 ;  /* 0x000000ffff0a7224 */ /* 0x000fe200078e0091 */
[----:B------:R-:W3:Y:S01]  /*7780*/  LDL.LU.64 R148, [R1+0x4c0] ;  /* 0x0004c00001947983 */ /* 0x000ee20000300a00 */
[----:B------:R-:W-:Y:S01]  /*7790*/  IMAD.MOV.U32 R13, RZ, RZ, R142 ;  /* 0x000000ffff0d7224 */ /* 0x000fe200078e008e */
[----:B------:R-:W-:Y:S01]  /*77a0*/  MOV R15, R140 ;  /* 0x0000008c000f7202 */ /* 0x000fe20000000f00 */
[----:B------:R-:W-:Y:S01]  /*77b0*/  IMAD.MOV.U32 R12, RZ, RZ, R143 ;  /* 0x000000ffff0c7224 */ /* 0x000fe200078e008f */
[----:B------:R-:W3:Y:S01]  /*77c0*/  LDL.LU.64 R146, [R1+0x4b8] ;  /* 0x0004b80001927983 */ /* 0x000ee20000300a00 */
[----:B------:R-:W-:-:S03]  /*77d0*/  IMAD.MOV.U32 R14, RZ, RZ, R141 ;  /* 0x000000ffff0e7224 */ /* 0x000fc600078e008d */
[----:B------:R-:W3:Y:S01]  /*77e0*/  LDL.LU.64 R144, [R1+0x4b0] ;  /* 0x0004b00001907983 */ /* 0x000ee20000300a00 */
[----:B------:R-:W-:Y:S02]  /*77f0*/  IMAD.MOV.U32 R19, RZ, RZ, R138 ;  /* 0x000000ffff137224 */ /* 0x000fe400078e008a */
        /* <DEDUP_REMOVED lines=349> */
[----:B------:R-:W-:Y:S01]  /*8dd0*/  BPT.TRAP 0x1 ;  /* 0x000000040000795c */ /* 0x000fe20000300000 */
.L_x_27:
[----:B-----5:R-:W-:Y:S01]  /*8de0*/  ISETP.NE.AND P1, PT, R17, RZ, PT ;  /* 0x000000ff1100720c */ /* 0x020fe20003f25270 */
[----:B------:R-:W-:Y:S01]  /*8df0*/  IMAD.U32 R4, RZ, RZ, UR12 ;  /* 0x0000000cff047e24 */ /* 0x000fe2000f8e00ff */
[----:B------:R-:W-:-:S11]  /*8e00*/  UISETP.GT.U32.AND UP0, UPT, UR40, 0x1, UPT ;  /* 0x000000012800788c */ /* 0x000fd6000bf04070 */
[----:B------:R-:W-:-:S04]  /*8e10*/  @P1 IMAD R4, R4, 0x8, R0 ;  /* 0x0000000804041824 */ /* 0x000fc800078e0200 */
[----:B------:R-:W-:-:S05]  /*8e20*/  @P1 VIADD R4, R4, 0x18 ;  /* 0x0000001804041836 */ /* 0x000fca0000000000 */
[----:B------:R-:W-:-:S04]  /*8e30*/  @P1 PRMT R4, R152, 0x654, R4 ;  /* 0x0000065498041816 */ /* 0x000fc80000000004 */
[----:B------:R0:W-:Y:S01]  /*8e40*/  @P1 SYNCS.ARRIVE.TRANS64.RED.A1T0 RZ, [R4+URZ], RZ ;  /* 0x000000ff04ff19a7 */ /* 0x0001e2000810043f */
[----:B------:R-:W-:-:S13]  /*8e50*/  PLOP3.LUT P1, PT, PT, PT, UP0, 0x80, 0x0 ;  /* 0x000000000000781c */ /* 0x000fda0003f2f008 */
[----:B0-----:R-:W-:Y:S05]  /*8e60*/  @P1 BRA `(.L_x_28) ;  /* 0x0000000000041947 */ /* 0x001fea0003800000 */
[----:B------:R-:W-:Y:S01]  /*8e70*/  BPT.TRAP 0x1 ;  /* 0x000000040000795c */ /* 0x000fe20000300000 */
.L_x_28:
[----:B------:R-:W-:Y:S02]  /*8e80*/  UISETP.GT.AND UP2, UPT, UR6, 0x1, UPT ;  /* 0x000000010600788c */ /* 0x000fe4000bf44270 */
[----:B------:R-:W-:Y:S02]  /*8e90*/  UIADD3 UR7, UR7, 0x1, URZ ;  /* 0x0000000107077890 */ /* 0x000fe4000fffe03f */
[----:B------:R-:W-:Y:S02]  /*8ea0*/  UIADD3 UR12, UR12, 0x1, URZ ;  /* 0x000000010c0c7890 */ /* 0x000fe4000fffe03f */
[----:B------:R-:W-:Y:S01]  /*8eb0*/  PLOP3.LUT P1, PT, PT, PT, UP2, 0x80, 0x0 ;  /* 0x000000000000781c */ /* 0x000fe20003f2f028 */
[----:B------:R-:W-:Y:S02]  /*8ec0*/  UISETP.NE.AND UP0, UPT, UR7, 0x3, UPT ;  /* 0x000000030700788c */ /* 0x000fe4000bf05270 */
[----:B------:R-:W-:Y:S02]  /*8ed0*/  UISETP.NE.AND UP1, UPT, UR12, 0x3, UPT ;  /* 0x000000030c00788c */ /* 0x000fe4000bf25270 */
[----:B------:R-:W-:-:S02]  /*8ee0*/  USEL UR8, URZ, 0x1, UP0 ;  /* 0x000000013f087887 */ /* 0x000fc40008000000 */
[----:B------:R-:W-:Y:S02]  /*8ef0*/  UIADD3 UR6, UR6, -0x1, URZ ;  /* 0xffffffff06067890 */ /* 0x000fe4000fffe03f */
[----:B------:R-:W-:Y:S02]  /*8f00*/  USEL UR7, UR7, URZ, UP0 ;  /* 0x0000003f07077287 */ /* 0x000fe40008000000 */
[----:B------:R-:W-:Y:S01]  /*8f10*/  USEL UR12, UR12, URZ, UP1 ;  /* 0x0000003f0c0c7287 */ /* 0x000fe20008800000 */
[----:B------:R-:W-:Y:S01]  /*8f20*/  LOP3.LUT R3, R3, UR8, RZ, 0x3c, !PT ;  /* 0x0000000803037c12 */ /* 0x000fe2000f8e3cff */
[----:B------:R-:W-:Y:S10]  /*8f30*/  @P1 BRA `(.L_x_29) ;  /* 0xffffffbc00501947 */ /* 0x000ff4000383ffff */
.L_x_22:
[----:B-----5:R-:W0:Y:S02]  /*8f40*/  LDC R3, c[0x0][0x28c] ;  /* 0x0000a300ff037b82 */ /* 0x020e240000000800 */
[----:B0-----:R-:W-:-:S13]  /*8f50*/  ISETP.GE.AND P1, PT, R3, 0x1, PT ;  /* 0x000000010300780c */ /* 0x001fda0003f26270 */
[----:B------:R-:W-:Y:S05]  /*8f60*/  @!P1 BRA `(.L_x_30) ;  /* 0x0000000000549947 */ /* 0x000fea0003800000 */
[----:B------:R-:W-:Y:S05]  /*8f70*/  @!P0 BRA `(.L_x_31) ;  /* 0x0000000000048947 */ /* 0x000fea0003800000 */
[----:B------:R-:W-:Y:S01]  /*8f80*/  BPT.TRAP 0x1 ;  /* 0x000000040000795c */ /* 0x000fe20000300000 */
.L_x_31:
[----:B------:R-:W-:Y:S01]  /*8f90*/  ISETP.NE.AND P0, PT, R17, RZ, PT ;  /* 0x000000ff1100720c */ /* 0x000fe20003f05270 */
[----:B------:R-:W-:-:S12]  /*8fa0*/  BSSY B0, `(.L_x_32) ;  /* 0x000000d000007945 */ /* 0x000fd80003800000 */
[----:B------:R-:W-:Y:S05]  /*8fb0*/  @!P0 BRA `(.L_x_33) ;  /* 0x00000000002c8947 */ /* 0x000fea0003800000 */
[----:B------:R-:W-:-:S04]  /*8fc0*/  UISETP.LT.AND UP0, UPT, UR44, 0x1, UPT ;  /* 0x000000012c00788c */ /* 0x000fc8000bf01270 */
[----:B------:R-:W-:-:S04]  /*8fd0*/  USEL UR6, UR44, 0x1, UP0 ;  /* 0x000000012c067887 */ /* 0x000fc80008000000 */
[----:B------:R-:W-:-:S04]  /*8fe0*/  UIADD3 UR6, UR39, UR44, -UR6 ;  /* 0x0000002c27067290 */ /* 0x000fc8000fffe806 */
[----:B------:R-:W-:-:S04]  /*8ff0*/  UIMAD.WIDE.U32 UR4, UR6, -0x55555555, URZ ;  /* 0xaaaaaaab060478a5 */ /* 0x000fc8000f8e003f */
[----:B------:R-:W-:-:S04]  /*9000*/  USHF.R.U32.HI UR4, URZ, 0x1, UR5 ;  /* 0x000000013f047899 */ /* 0x000fc80008011605 */
[----:B------:R-:W-:-:S06]  /*9010*/  UIMAD UR6, UR4, -0x3, UR6 ;  /* 0xfffffffd040678a4 */ /* 0x000fcc000f8e0206 */
[----:B------:R-:W-:-:S04]  /*9020*/  IMAD.U32 R3, RZ, RZ, UR6 ;  /* 0x00000006ff037e24 */ /* 0x000fc8000f8e00ff */
[----:B------:R-:W-:-:S04]  /*9030*/  IMAD R0, R3, 0x8, R0 ;  /* 0x0000000803007824 */ /* 0x000fc800078e0200 */
[----:B------:R-:W-:-:S05]  /*9040*/  VIADD R0, R0, 0x18 ;  /* 0x0000001800007836 */ /* 0x000fca0000000000 */
[----:B------:R-:W-:-:S04]  /*9050*/  PRMT R0, R152, 0x654, R0 ;  /* 0x0000065498007816 */ /* 0x000fc80000000000 */
[----:B------:R0:W-:Y:S03]  /*9060*/  SYNCS.ARRIVE.TRANS64.RED.A1T0 RZ, [R0+URZ], RZ ;  /* 0x000000ff00ff79a7 */ /* 0x0001e6000810043f */
.L_x_33:
[----:B------:R-:W-:Y:S05]  /*9070*/  BSYNC B0 ;  /* 0x0000000000007941 */ /* 0x000fea0003800000 */
.L_x_32:
[----:B------:R-:W-:-:S06]  /*9080*/  UISETP.GT.U32.AND UP0, UPT, UR40, 0x1, UPT ;  /* 0x000000012800788c */ /* 0x000fcc000bf04070 */
[----:B------:R-:W-:-:S13]  /*9090*/  PLOP3.LUT P0, PT, PT, PT, UP0, 0x80, 0x0 ;  /* 0x000000000000781c */ /* 0x000fda0003f0f008 */
[----:B------:R-:W-:Y:S05]  /*90a0*/  @P0 BRA `(.L_x_30) ;  /* 0x0000000000040947 */ /* 0x000fea0003800000 */
[----:B------:R-:W-:Y:S01]  /*90b0*/  BPT.TRAP 0x1 ;  /* 0x000000040000795c */ /* 0x000fe20000300000 */
.L_x_30:
[----:B------:R-:W1:Y:S01]  /*90c0*/  S2R R8, SR_TID.X ;  /* 0x0000000000087919 */ /* 0x000e620000002100 */
[----:B------:R-:W-:Y:S01]  /*90d0*/  IMAD.MOV.U32 R19, RZ, RZ, 0x6540 ;  /* 0x00006540ff137424 */ /* 0x000fe200078e00ff */
[----:B------:R-:W-:Y:S02]  /*90e0*/  UIMAD.WIDE UR6, UR41, 0x100, URZ ;  /* 0x00000100290678a5 */ /* 0x000fe4000f8e023f */
[----:B------:R-:W-:Y:S01]  /*90f0*/  USHF.R.S32.HI UR10, URZ, 0x1f, UR43 ;  /* 0x0000001f3f0a7899 */ /* 0x000fe2000801142b */
[----:B------:R-:W-:Y:S01]  /*9100*/  ULDC.64 UR8, c[0x0][0x5d0] ;  /* 0x0001740000087ab9 */ /* 0x000fe20000000a00 */
[----:B------:R-:W-:Y:S02]  /*9110*/  USHF.L.U32 UR41, UR41, 0x8, URZ ;  /* 0x0000000829297899 */ /* 0x000fe4000800063f */
[----:B------:R-:W-:Y:S02]  /*9120*/  UIMAD UR4, UR10, UR8, URZ ;  /* 0x000000080a0472a4 */ /* 0x000fe4000f8e023f */
[----:B------:R-:W-:-:S02]  /*9130*/  UIADD3 UR39, UR44, UR39, URZ ;  /* 0x000000272c277290 */ /* 0x000fc4000fffe03f */
[----:B------:R-:W-:Y:S02]  /*9140*/  UIMAD UR4, UR43, UR9, UR4 ;  /* 0x000000092b0472a4 */ /* 0x000fe4000f8e0204 */
[----:B------:R-:W-:Y:S02]  /*9150*/  UISETP.GT.U32.AND UP1, UPT, UR39, 0x2, UPT ;  /* 0x000000022700788c */ /* 0x000fe4000bf24070 */
[----:B------:R-:W-:Y:S02]  /*9160*/  UISETP.GE.U32.AND UP2, UPT, UR44, 0x3, UPT ;  /* 0x000000032c00788c */ /* 0x000fe4000bf46070 */
[----:B------:R-:W-:Y:S01]  /*9170*/  UISETP.LT.U32.AND UP1, UPT, UR44, 0x3, UP1 ;  /* 0x000000032c00788c */ /* 0x000fe20008f21070 */
[--C-:B-1----:R-:W-:Y:S01]  /*9180*/  SHF.R.U32.HI R4, RZ, 0x7, R8.reuse ;  /* 0x00000007ff047819 */ /* 0x102fe20000011608 */
[----:B------:R-:W-:Y:S01]  /*9190*/  IMAD.SHL.U32 R18, R8, 0x2, RZ ;  /* 0x0000000208127824 */ /* 0x000fe200078e00ff */
[----:B------:R-:W-:Y:S02]  /*91a0*/  SHF.R.U32.HI R5, RZ, 0x2, R8 ;  /* 0x00000002ff057819 */ /* 0x000fe40000011608 */
[----:B------:R-:W-:-:S02]  /*91b0*/  LOP3.LUT R4, R4, 0x1, RZ, 0xc0, !PT ;  /* 0x0000000104047812 */ /* 0x000fc400078ec0ff */
[----:B------:R-:W-:Y:S02]  /*91c0*/  LOP3.LUT R6, R8, 0x60, RZ, 0xc0, !PT ;  /* 0x0000006008067812 */ /* 0x000fe400078ec0ff */
[----:B------:R-:W-:Y:S01]  /*91d0*/  LOP3.LUT R5, R5, 0x7, RZ, 0xc0, !PT ;  /* 0x0000000705057812 */ /* 0x000fe200078ec0ff */
[----:B------:R-:W-:Y:S01]  /*91e0*/  IMAD.SHL.U32 R3, R4, 0x40, RZ ;  /* 0x0000004004037824 */ /* 0x000fe200078e00ff */
[----:B------:R-:W-:Y:S02]  /*91f0*/  LOP3.LUT R18, R18, 0x6, RZ, 0xc0, !PT ;  /* 0x0000000612127812 */ /* 0x000fe400078ec0ff */
[----:B------:R-:W-:Y:S02]  /*9200*/  SHF.R.U32.HI R6, RZ, 0x1, R6 ;  /* 0x00000001ff067819 */ /* 0x000fe40000011606 */
[--C-:B------:R-:W-:Y:S02]  /*9210*/  LOP3.LUT R3, R3, 0x40, R5.reuse, 0xe2, !PT ;  /* 0x0000004003037812 */ /* 0x100fe400078ee205 */
[----:B------:R-:W-:Y:S01]  /*9220*/  PRMT R18, R18, R19, UR42 ;  /* 0x0000002a12127e16 */ /* 0x000fe20008000013 */
[----:B------:R-:W-:Y:S01]  /*9230*/  USHF.L.U32 UR42, UR42, 0x8, URZ ;  /* 0x000000082a2a7899 */ /* 0x000fe2000800063f */
[----:B0-----:R-:W-:-:S02]  /*9240*/  IADD3 R0, RZ, -R6, -R5 ;  /* 0x80000006ff007210 */ /* 0x001fc40007ffe805 */
[----:B------:R-:W-:Y:S01]  /*9250*/  LOP3.LUT R3, R3, UR6, R6, 0xfe, !PT ;  /* 0x0000000603037c12 */ /* 0x000fe2000f8efe06 */
[----:B------:R-:W-:Y:S01]  /*9260*/  IMAD.U32 R6, RZ, RZ, UR8 ;  /* 0x00000008ff067e24 */ /* 0x000fe2000f8e00ff */
[----:B------:R-:W-:Y:S01]  /*9270*/  SHF.R.S32.HI R19, RZ, 0x1f, R18 ;  /* 0x0000001fff137819 */ /* 0x000fe20000011412 */
[----:B------:R-:W-:Y:S01]  /*9280*/  ULDC UR8, c[0x0][0x284] ;  /* 0x0000a10000087ab9 */ /* 0x000fe20000000800 */
[----:B------:R-:W-:Y:S01]  /*9290*/  IMAD R0, R4, -0x40, R0 ;  /* 0xffffffc004007824 */ /* 0x000fe200078e0200 */
[----:B------:R-:W-:Y:S01]  /*92a0*/  MOV R5, 0xfffffffe ;  /* 0xfffffffe00057802 */ /* 0x000fe20000000f00 */
[----:B------:R-:W-:Y:S02]  /*92b0*/  IMAD.U32 R158, RZ, RZ, UR8 ;  /* 0x00000008ff9e7e24 */ /* 0x000fe4000f8e00ff */
[----:B------:R-:W-:-:S03]  /*92c0*/  IMAD.WIDE.U32 R6, R6, UR43, R18 ;  /* 0x0000002b06067c25 */ /* 0x000fc6000f8e0012 */
[----:B------:R-:W-:Y:S01]  /*92d0*/  IADD3 R158, R158, -UR41, R0 ;  /* 0x800000299e9e7c10 */ /* 0x000fe2000fffe000 */
[----:B------:R-:W-:Y:S01]  /*92e0*/  VIADD R7, R7, UR4 ;  /* 0x0000000407077c36 */ /* 0x000fe20008000000 */
[----:B------:R-:W-:Y:S01]  /*92f0*/  ULDC UR4, c[0x0][0x288] ;  /* 0x0000a20000047ab9 */ /* 0x000fe20000000800 */
[----:B------:R-:W-:Y:S01]  /*9300*/  LOP3.LUT R0, R8, 0x3, RZ, 0xc0, !PT ;  /* 0x0000000308007812 */ /* 0x000fe200078ec0ff */
[----:B------:R-:W-:-:S04]  /*9310*/  UISETP.GE.AND UP0, UPT, UR42, UR4, UPT ;  /* 0x000000042a00728c */ /* 0x000fc8000bf06270 */
[----:B------:R-:W-:Y:S01]  /*9320*/  UISETP.GE.OR UP0, UPT, UR41, UR8, UP0 ;  /* 0x000000082900728c */ /* 0x000fe20008706670 */
[----:B------:R-:W-:Y:S01]  /*9330*/  IMAD R0, R0, R5, UR4 ;  /* 0x0000000400007e24 */ /* 0x000fe2000f8e0205 */
[----:B------:R-:W-:Y:S02]  /*9340*/  UIMAD.WIDE.U32 UR4, UR39, -0x55555555, URZ ;  /* 0xaaaaaaab270478a5 */ /* 0x000fe4000f8e003f */
[----:B------:R-:W-:Y:S01]  /*9350*/  USEL UR8, URZ, 0x1, !UP1 ;  /* 0x000000013f087887 */ /* 0x000fe2000c800000 */
[----:B------:R-:W-:Y:S01]  /*9360*/  VIADD R0, R0, -UR42 ;  /* 0x8000002a00007c36 */ /* 0x000fe20008000000 */
[----:B------:R-:W-:Y:S01]  /*9370*/  PLOP3.LUT P0, PT, PT, PT, UP0, 0x80, 0x0 ;  /* 0x000000000000781c */ /* 0x000fe20003f0f008 */
[----:B------:R-:W-:Y:S02]  /*9380*/  USHF.R.U32.HI UR4, URZ, 0x1, UR5 ;  /* 0x000000013f047899 */ /* 0x000fe40008011605 */
[----:B------:R-:W-:Y:S02]  /*9390*/  ULOP3.LUT UR38, UR38, UR8, URZ, 0x3c, !UPT ;  /* 0x0000000826267292 */ /* 0x000fe4000f8e3c3f */
[----:B------:R-:W-:-:S02]  /*93a0*/  UIMAD UR39, UR4, -0x3, UR39 ;  /* 0xfffffffd042778a4 */ /* 0x000fc4000f8e0227 */
[----:B------:R-:W-:Y:S01]  /*93b0*/  @UP2 ULOP3.LUT UR38, UR38, 0x1, UR4, 0x78, !UPT ;  /* 0x0000000126262892 */ /* 0x000fe2000f8e7804 */
[----:B------:R-:W-:-:S05]  /*93c0*/  UMOV UR41, 0xffffffff ;  /* 0xffffffff00297882 */ /* 0x000fca0000000000 */
[----:B------:R-:W-:Y:S06]  /*93d0*/  @P0 BRA `(.L_x_34) ;  /* 0x000000fc00a00947 */ /* 0x000fec0003800000 */
[----:B------:R-:W-:Y:S01]  /*93e0*/  FSETP.NEU.AND P0, PT, R16, RZ, PT ;  /* 0x000000ff1000720b */ /* 0x000fe20003f0d000 */
[----:B------:R-:W-:Y:S01]  /*93f0*/  ULDC.64 UR8, c[0x0][0x5c8] ;  /* 0x0001720000087ab9 */ /* 0x000fe20000000a00 */
[----:B------:R-:W-:Y:S01]  /*9400*/  ISETP.GT.AND P3, PT, R158, RZ, PT ;  /* 0x000000ff9e00720c */ /* 0x000fe20003f64270 */
[----:B------:R-:W-:Y:S01]  /*9410*/  UIMAD UR4, UR7, UR8, URZ ;  /* 0x00000008070472a4 */ /* 0x000fe2000f8e023f */
[----:B------:R-:W-:Y:S01]  /*9420*/  IMAD.U32 R10, RZ, RZ, UR9 ;  /* 0x00000009ff0a7e24 */ /* 0x000fe2000f8e00ff */
[----:B------:R-:W-:Y:S01]  /*9430*/  BSSY B0, `(.L_x_34) ;  /* 0x0000fe2000007945 */ /* 0x000fe20003800000 */
[----:B------:R-:W-:Y:S01]  /*9440*/  IMAD.WIDE.U32 R6, R3, UR8, R6 ;  /* 0x0000000803067c25 */ /* 0x000fe2000f8e0006 */
[----:B------:R-:W-:-:S03]  /*9450*/  ISETP.GT.AND P1, PT, R0, RZ, P3 ;  /* 0x000000ff0000720c */ /* 0x000fc60001f24270 */
[----:B------:R-:W-:-:S04]  /*9460*/  IMAD R10, R3, R10, UR4 ;  /* 0x00000004030a7e24 */ /* 0x000fc8000f8e020a */
[----:B------:R-:W-:Y:S01]  /*9470*/  IMAD.IADD R10, R7, 0x1, R10 ;  /* 0x00000001070a7824 */ /* 0x000fe200078e020a */
[----:B------:R-:W-:Y:S06]  /*9480*/  @!P0 BRA `(.L_x_35) ;  /* 0x000000ac003c8947 */ /* 0x000fec0003800000 */
[----:B------:R-:W0:Y:S01]  /*9490*/  LDC.64 R22, c[0x0][0x5b8] ;  /* 0x00016e00ff167b82 */ /* 0x000e220000000a00 */
[----:B------:R-:W2:Y:S01]  /*94a0*/  LDL.LU R11, [R1] ;  /* 0x00000000010b7983 */ /* 0x000ea20000300800 */
[----:B------:R-:W-:-:S06]  /*94b0*/  ULDC.64 UR4, c[0x0][0x5c0] ;  /* 0x0001700000047ab9 */ /* 0x000fcc0000000a00 */
[----:B------:R-:W1:Y:S08]  /*94c0*/  LDC.64 R14, c[0x0][0x5b0] ;  /* 0x00016c00ff0e7b82 */ /* 0x000e700000000a00 */
[----:B------:R-:W3:Y:S01]  /*94d0*/  LDC.64 R12, c[0x0][0x5a8] ;  /* 0x00016a00ff0c7b82 */ /* 0x000ee20000000a00 */
[C---:B0-----:R-:W-:Y:S02]  /*94e0*/  IMAD R159, R22.reuse, UR10, RZ ;  /* 0x0000000a169f7c24 */ /* 0x041fe4000f8e02ff */
[----:B------:R-:W-:-:S04]  /*94f0*/  IMAD.WIDE.U32 R154, R22, UR43, R18 ;  /* 0x0000002b169a7c25 */ /* 0x000fc8000f8e0012 */
[----:B------:R-:W-:Y:S02]  /*9500*/  IMAD R159, R23, UR43, R159 ;  /* 0x0000002b179f7c24 */ /* 0x000fe4000f8e029f */
[----:B-1----:R-:W-:Y:S02]  /*9510*/  IMAD R153, R14, UR7, RZ ;  /* 0x000000070e997c24 */ /* 0x002fe4000f8e02ff */
[----:B------:R-:W-:Y:S02]  /*9520*/  IMAD.IADD R21, R155, 0x1, R159 ;  /* 0x000000019b157824 */ /* 0x000fe400078e029f */
[----:B------:R-:W-:Y:S02]  /*9530*/  IMAD.MOV.U32 R20, RZ, RZ, R154 ;  /* 0x000000ffff147224 */ /* 0x000fe400078e009a */
[C---:B------:R-:W-:Y:S02]  /*9540*/  IMAD R153, R3.reuse, R15, R153 ;  /* 0x0000000f03997224 */ /* 0x040fe400078e0299 */
[----:B------:R-:W-:-:S04]  /*9550*/  IMAD.WIDE.U32 R4, R3, R14, R20 ;  /* 0x0000000e03047225 */ /* 0x000fc800078e0014 */
[----:B------:R-:W-:Y:S01]  /*9560*/  IMAD.IADD R5, R5, 0x1, R153 ;  /* 0x0000000105057824 */ /* 0x000fe200078e0299 */
[----:B---3--:R-:W-:-:S04]  /*9570*/  LEA R8, P0, R4, R12, 0x2 ;  /* 0x0000000c04087211 */ /* 0x008fc800078010ff */
[----:B------:R-:W-:-:S05]  /*9580*/  LEA.HI.X R9, R4, R13, R5, 0x2, P0 ;  /* 0x0000000d04097211 */ /* 0x000fca00000f1405 */
[----:B------:R-:W3:Y:S01]  /*9590*/  @P1 LDG.E.LTC128B R23, desc[UR36][R8.64] ;  /* 0x0000002408171981 */ /* 0x000ee2000c1e1920 */
[C---:B------:R-:W-:Y:S01]  /*95a0*/  LEA R4, P0, R6.reuse, UR4, 0x2 ;  /* 0x0000000406047c11 */ /* 0x040fe2000f8010ff */
[----:B------:R-:W-:Y:S03]  /*95b0*/  BSSY B1, `(.L_x_36) ;  /* 0x0000010000017945 */ /* 0x000fe60003800000 */
[----:B------:R-:W-:Y:S02]  /*95c0*/  LEA.HI.X R5, R6, UR5, R10, 0x2, P0 ;  /* 0x0000000506057c11 */ /* 0x000fe400080f140a */
[----:B---3--:R-:W-:-:S05]  /*95d0*/  LOP3.LUT R7, R23, 0xffffe000, RZ, 0xc0, !PT ;  /* 0xffffe00017077812 */ /* 0x008fca00078ec0ff */
[----:B------:R-:W-:-:S04]  /*95e0*/  FMUL R7, R7, R16 ;  /* 0x0000001007077220 */ /* 0x000fc80000400000 */
[----:B--2---:R-:W-:-:S05]  /*95f0*/  FFMA R7, R11, R2, R7 ;  /* 0x000000020b077223 */ /* 0x004fca0000000007 */
[----:B------:R-:W-:-:S05]  /*9600*/  F2FP.TF32.F32.PACK_B R7, R7 ;  /* 0x00000007ff07723e */ /* 0x000fca00024050ff */
[----:B------:R0:W-:Y:S02]  /*9610*/  @P1 STG.E desc[UR36][R4.64], R7 ;  /* 0x0000000704001986 */ /* 0x0001e4000c101924 */
[----:B0-----:R-:W-:-:S04]  /*9620*/  IMAD.WIDE.U32 R6, R3, R14, R18 ;  /* 0x0000000e03067225 */ /* 0x001fc800078e0012 */
[----:B------:R-:W-:Y:S02]  /*9630*/  IMAD.IADD R7, R153, 0x1, R7 ;  /* 0x0000000199077824 */ /* 0x000fe400078e0207 */
[----:B------:R-:W-:-:S04]  /*9640*/  IMAD.WIDE.U32 R6, R22, UR43, R6 ;  /* 0x0000002b16067c25 */ /* 0x000fc8000f8e0006 */
[----:B------:R-:W-:Y:S01]  /*9650*/  IMAD.IADD R7, R159, 0x1, R7 ;  /* 0x000000019f077824 */ /* 0x000fe200078e0207 */
[----:B------:R-:W-:-:S04]  /*9660*/  LEA R10, P0, R6, R12, 0x2 ;  /* 0x0000000c060a7211 */ /* 0x000fc800078010ff */
[----:B------:R-:W-:Y:S02]  /*9670*/  LEA.HI.X R11, R6, R13, R7, 0x2, P0 ;  /* 0x0000000d060b7211 */ /* 0x000fe400000f1407 */
[----:B------:R-:W-:-:S13]  /*9680*/  ISETP.GT.AND P0, PT, R0, 0x1, P3 ;  /* 0x000000010000780c */ /* 0x000fda0001f04270 */
[----:B------:R-:W-:Y:S05]  /*9690*/  @!P0 BRA `(.L_x_37) ;  /* 0x0000000000048947 */ /* 0x000fea0003800000 */
[----:B------:R0:W5:Y:S02]  /*96a0*/  LDG.E.LTC128B R23, desc[UR36][R10.64+0x4] ;  /* 0x000004240a177981 */ /* 0x000164000c1e1920 */
.L_x_37:
[----:B------:R-:W-:Y:S05]  /*96b0*/  BSYNC B1 ;  /* 0x0000000000017941 */ /* 0x000fea0003800000 */
.L_x_36:
[----:B------:R-:W2:Y:S01]  /*96c0*/  LDL.LU R7, [R1+0x4] ;  /* 0x0000040001077983 */ /* 0x000ea20000300800 */
[----:B-----5:R-:W-:Y:S01]  /*96d0*/  LOP3.LUT R6, R23, 0xffffe000, RZ, 0xc0, !PT ;  /* 0xffffe00017067812 */ /* 0x020fe200078ec0ff */
[C---:B------:R-:W-:Y:S01]  /*96e0*/  IMAD.SHL.U32 R156, R14.reuse, 0x8, RZ ;  /* 0x000000080e9c7824 */ /* 0x040fe200078e00ff */
[----:B------:R-:W-:Y:S01]  /*96f0*/  SHF.L.U64.HI R157, R14, 0x3, R15 ;  /* 0x000000030e9d7819 */ /* 0x000fe2000001020f */
[----:B------:R-:W3:Y:S02]  /*9700*/  LDL.LU R160, [R1+0x8] ;  /* 0x0000080001a07983 */ /* 0x000ee40000300800 */
[----:B------:R-:W-:-:S04]  /*9710*/  FMUL R6, R6, R16 ;  /* 0x0000001006067220 */ /* 0x000fc80000400000 */
[----:B--2---:R-:W-:-:S05]  /*9720*/  FFMA R6, R7, R2, R6 ;  /* 0x0000000207067223 */ /* 0x004fca0000000006 */
[----:B------:R-:W-:-:S05]  /*9730*/  F2FP.TF32.F32.PACK_B R6, R6 ;  /* 0x00000006ff06723e */ /* 0x000fca00024050ff */
[----:B------:R1:W-:Y:S01]  /*9740*/  @P0 STG.E desc[UR36][R4.64+0x4], R6 ;  /* 0x0000040604000986 */ /* 0x0003e2000c101924 */
[----:B------:R-:W-:-:S04]  /*9750*/  ISETP.GT.AND P0, PT, R158, 0x8, PT ;  /* 0x000000089e00780c */ /* 0x000fc80003f04270 */
[----:B------:R-:W-:Y:S01]  /*9760*/  ISETP.GT.AND P1, PT, R0, RZ, P0 ;  /* 0x000000ff0000720c */ /* 0x000fe20000724270 */
[----:B-1----:R-:W-:-:S04]  /*9770*/  IMAD.WIDE.U32 R6, R3, R14, R156 ;  /* 0x0000000e03067225 */ /* 0x002fc800078e009c */
[----:B------:R-:W-:Y:S01]  /*9780*/  IMAD.IADD R153, R153, 0x1, R7 ;  /* 0x0000000199997824 */ /* 0x000fe200078e0207 */
[----:B------:R-:W-:-:S05]  /*9790*/  IADD3 R7, P2, R154, R6, RZ ;  /* 0x000000069a077210 */ /* 0x000fca0007f5e0ff */
[----:B------:R-:W-:Y:S01]  /*97a0*/  IMAD.X R9, R153, 0x1, R21, P2 ;  /* 0x0000000199097824 */ /* 0x000fe200010e0615 */
[----:B------:R-:W-:-:S04]  /*97b0*/  LEA R8, P2, R7, R12, 0x2 ;  /* 0x0000000c07087211 */ /* 0x000fc800078410ff */
[----:B------:R-:W-:-:S05]  /*97c0*/  LEA.HI.X R9, R7, R13, R9, 0x2, P2 ;  /* 0x0000000d07097211 */ /* 0x000fca00010f1409 */
[----:B------:R1:W2:Y:S01]  /*97d0*/  @P1 LDG.E.LTC128B R23, desc[UR36][R8.64] ;  /* 0x0000002408171981 */ /* 0x0002a2000c1e1920 */
[----:B------:R-:W-:Y:S01]  /*97e0*/  IADD3 R6, P2, R18, R6, RZ ;  /* 0x0000000612067210 */ /* 0x000fe20007f5e0ff */
[----:B------:R-:W-:Y:S01]  /*97f0*/  IMAD.U32 R161, RZ, RZ, UR8 ;  /* 0x00000008ffa17e24 */ /* 0x000fe2000f8e00ff */
[----:B------:R-:W-:Y:S01]  /*9800*/  ISETP.GT.AND P4, PT, R0, 0x1, P0 ;  /* 0x000000010000780c */ /* 0x000fe20000784270 */
[----:B------:R-:W-:Y:S02]  /*9810*/  BSSY B1, `(.L_x_38) ;  /* 0x0000013000017945 */ /* 0x000fe40003800000 */
[----:B------:R-:W-:Y:S02]  /*9820*/  IMAD.X R7, R19, 0x1, R153, P2 ;  /* 0x0000000113077824 */ /* 0x000fe400010e0699 */
[----:B------:R-:W-:Y:S02]  /*9830*/  IMAD.SHL.U32 R161, R161, 0x20, RZ ;  /* 0x00000020a1a17824 */ /* 0x000fe400078e00ff */
[----:B------:R-:W-:-:S05]  /*9840*/  IMAD.WIDE.U32 R6, R22, UR43, R6 ;  /* 0x0000002b16067c25 */ /* 0x000fca000f8e0006 */
[----:B------:R-:W-:Y:S02]  /*9850*/  IADD3 R7, R159, R7, RZ ;  /* 0x000000079f077210 */ /* 0x000fe40007ffe0ff */
[----:B-1----:R-:W-:-:S04]  /*9860*/  LEA R8, P2, R6, R12, 0x2 ;  /* 0x0000000c06087211 */ /* 0x002fc800078410ff */
[----:B------:R-:W-:Y:S01]  /*9870*/  LEA.HI.X R9, R6, R13, R7, 0x2, P2 ;  /* 0x0000000d06097211 */ /* 0x000fe200010f1407 */
[----:B------:R-:W-:Y:S01]  /*9880*/  IMAD.U32 R6, RZ, RZ, UR8 ;  /* 0x00000008ff067e24 */ /* 0x000fe2000f8e00ff */
[----:B--2---:R-:W-:-:S05]  /*9890*/  LOP3.LUT R153, R23, 0xffffe000, RZ, 0xc0, !PT ;  /* 0xffffe00017997812 */ /* 0x004fca00078ec0ff */
[----:B------:R-:W-:-:S04]  /*98a0*/  FMUL R153, R153, R16 ;  /* 0x0000001099997220 */ /* 0x000fc80000400000 */
[----:B---3--:R-:W-:Y:S01]  /*98b0*/  FFMA R153, R160, R2, R153 ;  /* 0x00000002a0997223 */ /* 0x008fe20000000099 */
[----:B------:R-:W-:-:S04]  /*98c0*/  IMAD.U32 R160, RZ, RZ, UR9 ;  /* 0x00000009ffa07e24 */ /* 0x000fc8000f8e00ff */
[----:B------:R-:W-:Y:S02]  /*98d0*/  F2FP.TF32.F32.PACK_B R153, R153 ;  /* 0x00000099ff99723e */ /* 0x000fe400024050ff */
[----:B------:R-:W-:Y:S02]  /*98e0*/  SHF.L.U64.HI R160, R6, 0x5, R160 ;  /* 0x0000000506a07819 */ /* 0x000fe400000102a0 */
[----:B------:R-:W-:-:S05]  /*98f0*/  IADD3 R6, P2, R161, R4, RZ ;  /* 0x00000004a1067210 */ /* 0x000fca0007f5e0ff */
[----:B------:R-:W-:-:S05]  /*9900*/  IMAD.X R7, R160, 0x1, R5, P2 ;  /* 0x00000001a0077824 */ /* 0x000fca00010e0605 */
[----:B------:R1:W-:Y:S01]  /*9910*/  @P1 STG.E desc[UR36][R6.64], R153 ;  /* 0x0000009906001986 */ /* 0x0003e2000c101924 */
[----:B------:R-:W-:Y:S05]  /*9920*/  @!P4 BRA `(.L_x_39) ;  /* 0x000000000004c947 */ /* 0x000fea0003800000 */
[----:B------:R2:W5:Y:S02]  /*9930*/  LDG.E.LTC128B R23, desc[UR36][R8.64+0x4] ;  /* 0x0000042408177981 */ /* 0x000564000c1e1920 */
.L_x_39:
[----:B------:R-:W-:Y:S05]  /*9940*/  BSYNC B1 ;  /* 0x0000000000017941 */ /* 0x000fea0003800000 */
.L_x_38:
[----:B------:R-:W3:Y:S01]  /*9950*/  LDL.LU R162, [R1+0xc] ;  /* 0x00000c0001a27983 */ /* 0x000ee20000300800 */
[----:B-1---5:R-:W-:Y:S01]  /*9960*/  LOP3.LUT R153, R23, 0xffffe000, RZ, 0xc0, !PT ;  /* 0xffffe00017997812 */ /* 0x022fe200078ec0ff */
[----:B------:R-:W-:Y:S01]  /*9970*/  BSSY B1, `(.L_x_40) ;  /* 0x0000009000017945 */ /* 0x000fe20003800000 */
[----:B------:R-:W-:-:S03]  /*9980*/  ISETP.GT.AND P1, PT, R0, 0x8, P3 ;  /* 0x000000080000780c */ /* 0x000fc60001f24270 */
[----:B------:R-:W-:-:S04]  /*9990*/  FMUL R153, R153, R16 ;  /* 0x0000001099997220 */ /* 0x000fc80000400000 */
[----:B---3--:R-:W-:-:S05]  /*99a0*/  FFMA R153, R162, R2, R153 ;  /* 0x00000002a2997223 */ /* 0x008fca0000000099 */
[----:B------:R-:W-:-:S05]  /*99b0*/  F2FP.TF32.F32.PACK_B R153, R153 ;  /* 0x00000099ff99723e */ /* 0x000fca00024050ff */
[----:B------:R1:W-:Y:S02]  /*99c0*/  @P4 STG.E desc[UR36][R6.64+0x4], R153 ;  /* 0x0000049906004986 */ /* 0x0003e4000c101924 */
[----:B-1----:R-:W-:Y:S01]  /*99d0*/  IMAD.MOV.U32 R153, RZ, RZ, R23 ;  /* 0x000000ffff997224 */ /* 0x002fe200078e0017 */
[----:B------:R-:W-:Y:S06]  /*99e0*/  @!P1 BRA `(.L_x_41) ;  /* 0x0000000000049947 */ /* 0x000fec0003800000 */
[----:B------:R1:W5:Y:S02]  /*99f0*/  LDG.E.LTC128B R153, desc[UR36][R10.64+0x20] ;  /* 0x000020240a997981 */ /* 0x000364000c1e1920 */
.L_x_41:
[----:B------:R-:W-:Y:S05]  /*9a00*/  BSYNC B1 ;  /* 0x0000000000017941 */ /* 0x000fea0003800000 */
.L_x_40:
[----:B------:R-:W3:Y:S01]  /*9a10*/  LDL.LU R162, [R1+0x10] ;  /* 0x0000100001a27983 */ /* 0x000ee20000300800 */
[----:B-----5:R-:W-:Y:S01]  /*9a20*/  LOP3.LUT R23, R153, 0xffffe000, RZ, 0xc0, !PT ;  /* 0xffffe00099177812 */ /* 0x020fe200078ec0ff */
[----:B------:R-:W-:Y:S01]  /*9a30*/  BSSY B1, `(.L_x_42) ;  /* 0x0000008000017945 */ /* 0x000fe20003800000 */
[----:B------:R-:W-:-:S03]  /*9a40*/  ISETP.GT.AND P2, PT, R0, 0x9, P3 ;  /* 0x000000090000780c */ /* 0x000fc60001f44270 */
[----:B------:R-:W-:-:S04]  /*9a50*/  FMUL R23, R23, R16 ;  /* 0x0000001017177220 */ /* 0x000fc80000400000 */
[----:B---3--:R-:W-:-:S05]  /*9a60*/  FFMA R23, R162, R2, R23 ;  /* 0x00000002a2177223 */ /* 0x008fca0000000017 */
[----:B------:R-:W-:-:S05]  /*9a70*/  F2FP.TF32.F32.PACK_B R23, R23 ;  /* 0x00000017ff17723e */ /* 0x000fca00024050ff */
[----:B------:R3:W-:Y:S01]  /*9a80*/  @P1 STG.E desc[UR36][R4.64+0x20], R23 ;  /* 0x0000201704001986 */ /* 0x0007e2000c101924 */
[----:B------:R-:W-:Y:S05]  /*9a90*/  @!P2 BRA `(.L_x_43) ;  /* 0x000000000004a947 */ /* 0x000fea0003800000 */
[----:B------:R4:W5:Y:S02]  /*9aa0*/  LDG.E.LTC128B R153, desc[UR36][R10.64+0x24] ;  /* 0x000024240a997981 */ /* 0x000964000c1e1920 */
.L_x_43:
[----:B------:R-:W-:Y:S05]  /*9ab0*/  BSYNC B1 ;  /* 0x0000000000017941 */ /* 0x000fea0003800000 */
.L_x_42:
[----:B------:R-:W2:Y:S01]  /*9ac0*/  LDL.LU R162, [R1+0x14] ;  /* 0x0000140001a27983 */ /* 0x000ea20000300800 */
[----:B---3-5:R-:W-:Y:S01]  /*9ad0*/  LOP3.LUT R23, R153, 0xffffe000, RZ, 0xc0, !PT ;  /* 0xffffe00099177812 */ /* 0x028fe200078ec0ff */
[----:B------:R-:W-:Y:S01]  /*9ae0*/  BSSY B1, `(.L_x_44) ;  /* 0x0000008000017945 */ /* 0x000fe20003800000 */
[----:B------:R-:W-:-:S03]  /*9af0*/  ISETP.GT.AND P1, PT, R0, 0x8, P0 ;  /* 0x000000080000780c */ /* 0x000fc60000724270 */
[----:B------:R-:W-:-:S04]  /*9b00*/  FMUL R23, R23, R16 ;  /* 0x0000001017177220 */ /* 0x000fc80000400000 */
[----:B--2---:R-:W-:-:S05]  /*9b10*/  FFMA R23, R162, R2, R23 ;  /* 0x00000002a2177223 */ /* 0x004fca0000000017 */
[----:B------:R-:W-:-:S05]  /*9b20*/  F2FP.TF32.F32.PACK_B R23, R23 ;  /* 0x00000017ff17723e */ /* 0x000fca00024050ff */
[----:B------:R2:W-:Y:S01]  /*9b30*/  @P2 STG.E desc[UR36][R4.64+0x24], R23 ;  /* 0x0000241704002986 */ /* 0x0005e2000c101924 */
[----:B------:R-:W-:Y:S05]  /*9b40*/  @!P1 BRA `(.L_x_45) ;  /* 0x0000000000049947 */ /* 0x000fea0003800000 */
[----:B------:R3:W5:Y:S02]  /*9b50*/  LDG.E.LTC128B R153, desc[UR36][R8.64+0x20] ;  /* 0x0000202408997981 */ /* 0x000764000c1e1920 */
.L_x_45:
[----:B------:R-:W-:Y:S05]  /*9b60*/  BSYNC B1 ;  /* 0x0000000000017941 */ /* 0x000fea0003800000 */
.L_x_44:
[----:B------:R-:W4:Y:S01]  /*9b70*/  LDL.LU R162, [R1+0x18] ;  /* 0x0000180001a27983 */ /* 0x000f220000300800 */
[----:B--2--5:R-:W-:Y:S01]  /*9b80*/  LOP3.LUT R23, R153, 0xffffe000, RZ, 0xc0, !PT ;  /* 0xffffe00099177812 */ /* 0x024fe200078ec0ff */
[----:B------:R-:W-:Y:S01]  /*9b90*/  BSSY B1, `(.L_x_46) ;  /* 0x0000008000017945 */ /* 0x000fe20003800000 */
[----:B------:R-:W-:-:S03]  /*9ba0*/  ISETP.GT.AND P2, PT, R0, 0x9, P0 ;  /* 0x000000090000780c */ /* 0x000fc60000744270 */
[----:B------:R-:W-:-:S04]  /*9bb0*/  FMUL R23, R23, R16 ;  /* 0x0000001017177220 */ /* 0x000fc80000400000 */
[----:B----4-:R-:W-:-:S05]  /*9bc0*/  FFMA R23, R162, R2, R23 ;  /* 0x00000002a2177223 */ /* 0x010fca0000000017 */
[----:B------:R-:W-:-:S05]  /*9bd0*/  F2FP.TF32.F32.PACK_B R23, R23 ;  /* 0x00000017ff17723e */ /* 0x000fca00024050ff */
[----:B------:R2:W-:Y:S01]  /*9be0*/  @P1 STG.E desc[UR36][R6.64+0x20], R23 ;  /* 0x0000201706001986 */ /* 0x0005e2000c101924 */
[----:B------:R-:W-:Y:S05]  /*9bf0*/  @!P2 BRA `(.L_x_47) ;  /* 0x000000000004a947 */ /* 0x000fea0003800000 */
[----:B------:R4:W5:Y:S02]  /*9c00*/  LDG.E.LTC128B R153, desc[UR36][R8.64+0x24] ;  /* 0x0000242408997981 */ /* 0x000964000c1e1920 */
.L_x_47:
[----:B------:R-:W-:Y:S05]  /*9c10*/  BSYNC B1 ;  /* 0x0000000000017941 */ /* 0x000fea0003800000 */
.L_x_46:
[----:B------:R-:W3:Y:S01]  /*9c20*/  LDL.LU R162, [R1+0x1c] ;  /* 0x00001c0001a27983 */ /* 0x000ee20000300800 */
[----:B--2--5:R-:W-:Y:S01]  /*9c30*/  LOP3.LUT R23, R153, 0xffffe000, RZ, 0xc0, !PT ;  /* 0xffffe00099177812 */ /* 0x024fe200078ec0ff */
        /* <DEDUP_REMOVED lines=8> */
.L_x_49:
[----:B------:R-:W-:Y:S05]  /*9cc0*/  BSYNC B1 ;  /* 0x0000000000017941 */ /* 0x000fea0003800000 */
.L_x_48:
        /* <DEDUP_REMOVED lines=10> */
.L_x_51:
[----:B------:R-:W-:Y:S05]  /*9d70*/  BSYNC B1 ;  /* 0x0000000000017941 */ /* 0x000fea0003800000 */
.L_x_50:
        /* <DEDUP_REMOVED lines=10> */
.L_x_53:
[----:B------:R-:W-:Y:S05]  /*9e20*/  BSYNC B1 ;  /* 0x0000000000017941 */ /* 0x000fea0003800000 */
.L_x_52:
        /* <DEDUP_REMOVED lines=10> */
.L_x_55:
[----:B------:R-:W-:Y:S05]  /*9ed0*/  BSYNC B1 ;  /* 0x0000000000017941 */ /* 0x000fea0003800000 */
.L_x_54:
        /* <DEDUP_REMOVED lines=10> */
.L_x_57:
[----:B------:R-:W-:Y:S05]  /*9f80*/  BSYNC B1 ;  /* 0x0000000000017941 */ /* 0x000fea0003800000 */
.L_x_56:
        /* <DEDUP_REMOVED lines=10> */
.L_x_59:
[----:B------:R-:W-:Y:S05]  /*a030*/  BSYNC B1 ;  /* 0x0000000000017941 */ /* 0x000fea0003800000 */
.L_x_58:
        /* <DEDUP_REMOVED lines=10> */
.L_x_61:
[----:B------:R-:W-:Y:S05]  /*a0e0*/  BSYNC B1 ;  /* 0x0000000000017941 */ /* 0x000fea0003800000 */
.L_x_60:
        /* <DEDUP_REMOVED lines=10> */
.L_x_63:
[----:B------:R-:W-:Y:S05]  /*a190*/  BSYNC B1 ;  /* 0x0000000000017941 */ /* 0x000fea0003800000 */
.L_x_62:
        /* <DEDUP_REMOVED lines=10> */
.L_x_65:
[----:B------:R-:W-:Y:S05]  /*a240*/  BSYNC B1 ;  /* 0x0000000000017941 */ /* 0x000fea0003800000 */
.L_x_64:
        /* <DEDUP_REMOVED lines=10> */
.L_x_67:
[----:B------:R-:W-:Y:S05]  /*a2f0*/  BSYNC B1 ;  /* 0x0000000000017941 */ /* 0x000fea0003800000 */
.L_x_66:
        /* <DEDUP_REMOVED lines=10> */
.L_x_69:
[----:B------:R-:W-:Y:S05]  /*a3a0*/  BSYNC B1 ;  /* 0x0000000000017941 */ /* 0x000fea0003800000 */
.L_x_68:
        /* <DEDUP_REMOVED lines=10> */
.L_x_71:
[----:B------:R-:W-:Y:S05]  /*a450*/  BSYNC B1 ;  /* 0x0000000000017941 */ /* 0x000fea0003800000 */
.L_x_70:
        /* <DEDUP_REMOVED lines=10> */
.L_x_73:
[----:B------:R-:W-:Y:S05]  /*a500*/  BSYNC B1 ;  /* 0x0000000000017941 */ /* 0x000fea0003800000 */
.L_x_72:
        /* <DEDUP_REMOVED lines=10> */
.L_x_75:
[----:B------:R-:W-:Y:S05]  /*a5b0*/  BSYNC B1 ;  /* 0x0000000000017941 */ /* 0x000fea0003800000 */
.L_x_74:
        /* <DEDUP_REMOVED lines=10> */
.L_x_77:
[----:B------:R-:W-:Y:S05]  /*a660*/  BSYNC B1 ;  /* 0x0000000000017941 */ /* 0x000fea0003800000 */
.L_x_76:
        /* <DEDUP_REMOVED lines=10> */
.L_x_79:
[----:B------:R-:W-:Y:S05]  /*a710*/  BSYNC B1 ;  /* 0x0000000000017941 */ /* 0x000fea0003800000 */
.L_x_78:
        /* <DEDUP_REMOVED lines=10> */
.L_x_81:
[----:B------:R-:W-:Y:S05]  /*a7c0*/  BSYNC B1 ;  /* 0x0000000000017941 */ /* 0x000fea0003800000 */
.L_x_80:
        /* <DEDUP_REMOVED lines=10> */
.L_x_83:
[----:B------:R-:W-:Y:S05]  /*a870*/  BSYNC B1 ;  /* 0x0000000000017941 */ /* 0x000fea0003800000 */
.L_x_82:
        /* <DEDUP_REMOVED lines=10> */
.L_x_85:
[----:B------:R-:W-:Y:S05]  /*a920*/  BSYNC B1 ;  /* 0x0000000000017941 */ /* 0x000fea0003800000 */
.L_x_84:
        /* <DEDUP_REMOVED lines=10> */
.L_x_87:
[----:B------:R-:W-:Y:S05]  /*a9d0*/  BSYNC B1 ;  /* 0x0000000000017941 */ /* 0x000fea0003800000 */
.L_x_86:
        /* <DEDUP_REMOVED lines=10> */
.L_x_89:
[----:B------:R-:W-:Y:S05]  /*aa80*/  BSYNC B1 ;  /* 0x0000000000017941 */ /* 0x000fea0003800000 */
.L_x_88:
        /* <DEDUP_REMOVED lines=10> */
.L_x_91:
[----:B------:R-:W-:Y:S05]  /*ab30*/  BSYNC B1 ;  /* 0x0000000000017941 */ /* 0x000fea0003800000 */
.L_x_90:
        /* <DEDUP_REMOVED lines=10> */
.L_x_93:
[----:B------:R-:W-:Y:S05]  /*abe0*/  BSYNC B1 ;  /* 0x0000000000017941 */ /* 0x000fea0003800000 */
.L_x_92:
        /* <DEDUP_REMOVED lines=10> */
.L_x_95:
[----:B------:R-:W-:Y:S05]  /*ac90*/  BSYNC B1 ;  /* 0x0000000000017941 */ /* 0x000fea0003800000 */
.L_x_94:
        /* <DEDUP_REMOVED lines=10> */
.L_x_97:
[----:B------:R-:W-:Y:S05]  /*ad40*/  BSYNC B1 ;  /* 0x0000000000017941 */ /* 0x000fea0003800000 */
.L_x_96:
        /* <DEDUP_REMOVED lines=10> */
.L_x_99:
[----:B------:R-:W-:Y:S05]  /*adf0*/  BSYNC B1 ;  /* 0x0000000000017941 */ /* 0x000fea0003800000 */
.L_x_98:
        /* <DEDUP_REMOVED lines=10> */
.L_x_101:
[----:B------:R-:W-:Y:S05]  /*aea0*/  BSYNC B1 ;  /* 0x0000000000017941 */ /* 0x000fea0003800000 */
.L_x_100:
        /* <DEDUP_REMOVED lines=10> */
.L_x_103:
[----:B------:R-:W-:Y:S05]  /*af50*/  BSYNC B1 ;  /* 0x0000000000017941 */ /* 0x000fea0003800000 */
.L_x_102:
        /* <DEDUP_REMOVED lines=10> */
.L_x_105:
[----:B------:R-:W-:Y:S05]  /*b000*/  BSYNC B1 ;  /* 0x0000000000017941 */ /* 0x000fea0003800000 */
.L_x_104:
        /* <DEDUP_REMOVED lines=10> */
.L_x_107:
[----:B------:R-:W-:Y:S05]  /*b0b0*/  BSYNC B1 ;  /* 0x0000000000017941 */ /* 0x000fea0003800000 */
.L_x_106:
        /* <DEDUP_REMOVED lines=10> */
.L_x_109:
[----:B------:R-:W-:Y:S05]  /*b160*/  BSYNC B1 ;  /* 0x0000000000017941 */ /* 0x000fea0003800000 */
.L_x_108:
        /* <DEDUP_REMOVED lines=10> */
.L_x_111:
[----:B------:R-:W-:Y:S05]  /*b210*/  BSYNC B1 ;  /* 0x0000000000017941 */ /* 0x000fea0003800000 */
.L_x_110:
        /* <DEDUP_REMOVED lines=10> */
.L_x_113:
[----:B------:R-:W-:Y:S05]  /*b2c0*/  BSYNC B1 ;  /* 0x0000000000017941 */ /* 0x000fea0003800000 */
.L_x_112:
        /* <DEDUP_REMOVED lines=10> */
.L_x_115:
[----:B------:R-:W-:Y:S05]  /*b370*/  BSYNC B1 ;  /* 0x0000000000017941 */ /* 0x000fea0003800000 */
.L_x_114:
        /* <DEDUP_REMOVED lines=10> */
.L_x_117:
[----:B------:R-:W-:Y:S05]  /*b420*/  BSYNC B1 ;  /* 0x0000000000017941 */ /* 0x000fea0003800000 */
.L_x_116:
        /* <DEDUP_REMOVED lines=10> */
.L_x_119:
[----:B------:R-:W-:Y:S05]  /*b4d0*/  BSYNC B1 ;  /* 0x0000000000017941 */ /* 0x000fea0003800000 */
.L_x_118:
        /* <DEDUP_REMOVED lines=10> */
.L_x_121:
[----:B------:R-:W-:Y:S05]  /*b580*/  BSYNC B1 ;  /* 0x0000000000017941 */ /* 0x000fea0003800000 */
.L_x_120:
        /* <DEDUP_REMOVED lines=10> */
.L_x_123:
[----:B------:R-:W-:Y:S05]  /*b630*/  BSYNC B1 ;  /* 0x0000000000017941 */ /* 0x000fea0003800000 */
.L_x_122:
        /* <DEDUP_REMOVED lines=10> */
.L_x_125:
[----:B------:R-:W-:Y:S05]  /*b6e0*/  BSYNC B1 ;  /* 0x0000000000017941 */ /* 0x000fea0003800000 */
.L_x_124:
        /* <DEDUP_REMOVED lines=10> */
.L_x_127:
[----:B------:R-:W-:Y:S05]  /*b790*/  BSYNC B1 ;  /* 0x0000000000017941 */ /* 0x000fea0003800000 */
.L_x_126:
        /* <DEDUP_REMOVED lines=10> */
.L_x_129:
[----:B------:R-:W-:Y:S05]  /*b840*/  BSYNC B1 ;  /* 0x0000000000017941 */ /* 0x000fea0003800000 */
.L_x_128:
        /* <DEDUP_REMOVED lines=10> */
.L_x_131:
[----:B------:R-:W-:Y:S05]  /*b8f0*/  BSYNC B1 ;  /* 0x0000000000017941 */ /* 0x000fea0003800000 */
.L_x_130:
        /* <DEDUP_REMOVED lines=10> */
.L_x_133:
[----:B------:R-:W-:Y:S05]  /*b9a0*/  BSYNC B1 ;  /* 0x0000000000017941 */ /* 0x000fea0003800000 */
.L_x_132:
        /* <DEDUP_REMOVED lines=10> */
.L_x_135:
[----:B------:R-:W-:Y:S05]  /*ba50*/  BSYNC B1 ;  /* 0x0000000000017941 */ /* 0x000fea0003800000 */
.L_x_134:
        /* <DEDUP_REMOVED lines=10> */
.L_x_137:
[----:B------:R-:W-:Y:S05]  /*bb00*/  BSYNC B1 ;  /* 0x0000000000017941 */ /* 0x000fea0003800000 */
.L_x_136:
        /* <DEDUP_REMOVED lines=10> */
.L_x_139:
[----:B------:R-:W-:Y:S05]  /*bbb0*/  BSYNC B1 ;  /* 0x0000000000017941 */ /* 0x000fea0003800000 */
.L_x_138:
        /* <DEDUP_REMOVED lines=10> */
.L_x_141:
[----:B------:R-:W-:Y:S05]  /*bc60*/  BSYNC B1 ;  /* 0x0000000000017941 */ /* 0x000fea0003800000 */
.L_x_140:
        /* <DEDUP_REMOVED lines=10> */
.L_x_143:
[----:B------:R-:W-:Y:S05]  /*bd10*/  BSYNC B1 ;  /* 0x0000000000017941 */ /* 0x000fea0003800000 */
.L_x_142:
        /* <DEDUP_REMOVED lines=10> */
.L_x_145:
[----:B------:R-:W-:Y:S05]  /*bdc0*/  BSYNC B1 ;  /* 0x0000000000017941 */ /* 0x000fea0003800000 */
.L_x_144:
        /* <DEDUP_REMOVED lines=10> */
.L_x_147:
[----:B------:R-:W-:Y:S05]  /*be70*/  BSYNC B1 ;  /* 0x0000000000017941 */ /* 0x000fea0003800000 */
.L_x_146:
        /* <DEDUP_REMOVED lines=10> */
.L_x_149:
[----:B------:R-:W-:Y:S05]  /*bf20*/  BSYNC B1 ;  /* 0x0000000000017941 */ /* 0x000fea0003800000 */
.L_x_148:
        /* <DEDUP_REMOVED lines=10> */
.L_x_151:
[----:B------:R-:W-:Y:S05]  /*bfd0*/  BSYNC B1 ;  /* 0x0000000000017941 */ /* 0x000fea0003800000 */
.L_x_150:
        /* <DEDUP_REMOVED lines=10> */
.L_x_153:
[----:B------:R-:W-:Y:S05]  /*c080*/  BSYNC B1 ;  /* 0x0000000000017941 */ /* 0x000fea0003800000 */
.L_x_152:
        /* <DEDUP_REMOVED lines=10> */
.L_x_155:
[----:B------:R-:W-:Y:S05]  /*c130*/  BSYNC B1 ;  /* 0x0000000000017941 */ /* 0x000fea0003800000 */
.L_x_154:
        /* <DEDUP_REMOVED lines=10> */
.L_x_157:
[----:B------:R-:W-:Y:S05]  /*c1e0*/  BSYNC B1 ;  /* 0x0000000000017941 */ /* 0x000fea0003800000 */
.L_x_156:
        /* <DEDUP_REMOVED lines=10> */
.L_x_159:
[----:B------:R-:W-:Y:S05]  /*c290*/  BSYNC B1 ;  /* 0x0000000000017941 */ /* 0x000fea0003800000 */
.L_x_158:
        /* <DEDUP_REMOVED lines=10> */
.L_x_161:
[----:B------:R-:W-:Y:S05]  /*c340*/  BSYNC B1 ;  /* 0x0000000000017941 */ /* 0x000fea0003800000 */
.L_x_160:
        /* <DEDUP_REMOVED lines=10> */
.L_x_163:
[----:B------:R-:W-:Y:S05]  /*c3f0*/  BSYNC B1 ;  /* 0x0000000000017941 */ /* 0x000fea0003800000 */
.L_x_162:
        /* <DEDUP_REMOVED lines=10> */
.L_x_165:
[----:B------:R-:W-:Y:S05]  /*c4a0*/  BSYNC B1 ;  /* 0x0000000000017941 */ /* 0x000fea0003800000 */
.L_x_164:
        /* <DEDUP_REMOVED lines=10> */
.L_x_167:
[----:B------:R-:W-:Y:S05]  /*c550*/  BSYNC B1 ;  /* 0x0000000000017941 */ /* 0x000fea0003800000 */
.L_x_166:
        /* <DEDUP_REMOVED lines=10> */
.L_x_169:
[----:B------:R-:W-:Y:S05]  /*c600*/  BSYNC B1 ;  /* 0x0000000000017941 */ /* 0x000fea0003800000 */
.L_x_168:
        /* <DEDUP_REMOVED lines=10> */
.L_x_171:
[----:B------:R-:W-:Y:S05]  /*c6b0*/  BSYNC B1 ;  /* 0x0000000000017941 */ /* 0x000fea0003800000 */
.L_x_170:
        /* <DEDUP_REMOVED lines=10> */
.L_x_173:
[----:B------:R-:W-:Y:S05]  /*c760*/  BSYNC B1 ;  /* 0x0000000000017941 */ /* 0x000fea0003800000 */
.L_x_172:
        /* <DEDUP_REMOVED lines=10> */
.L_x_175:
[----:B------:R-:W-:Y:S05]  /*c810*/  BSYNC B1 ;  /* 0x0000000000017941 */ /* 0x000fea0003800000 */
.L_x_174:
        /* <DEDUP_REMOVED lines=10> */
.L_x_177:
[----:B------:R-:W-:Y:S05]  /*c8c0*/  BSYNC B1 ;  /* 0x0000000000017941 */ /* 0x000fea0003800000 */
.L_x_176:
        /* <DEDUP_REMOVED lines=10> */
.L_x_179:
[----:B------:R-:W-:Y:S05]  /*c970*/  BSYNC B1 ;  /* 0x0000000000017941 */ /* 0x000fea0003800000 */
.L_x_178:
        /* <DEDUP_REMOVED lines=10> */
.L_x_181:
[----:B------:R-:W-:Y:S05]  /*ca20*/  BSYNC B1 ;  /* 0x0000000000017941 */ /* 0x000fea0003800000 */
.L_x_180:
        /* <DEDUP_REMOVED lines=10> */
.L_x_183:
[----:B------:R-:W-:Y:S05]  /*cad0*/  BSYNC B1 ;  /* 0x0000000000017941 */ /* 0x000fea0003800000 */
.L_x_182:
        /* <DEDUP_REMOVED lines=10> */
.L_x_185:
[----:B------:R-:W-:Y:S05]  /*cb80*/  BSYNC B1 ;  /* 0x0000000000017941 */ /* 0x000fea0003800000 */
.L_x_184:
        /* <DEDUP_REMOVED lines=10> */
.L_x_187:
[----:B------:R-:W-:Y:S05]  /*cc30*/  BSYNC B1 ;  /* 0x0000000000017941 */ /* 0x000fea0003800000 */
.L_x_186:
        /* <DEDUP_REMOVED lines=10> */
.L_x_189:
[----:B------:R-:W-:Y:S05]  /*cce0*/  BSYNC B1 ;  /* 0x0000000000017941 */ /* 0x000fea0003800000 */
.L_x_188:
        /* <DEDUP_REMOVED lines=10> */
.L_x_191:
[----:B------:R-:W-:Y:S05]  /*cd90*/  BSYNC B1 ;  /* 0x0000000000017941 */ /* 0x000fea0003800000 */
.L_x_190:
        /* <DEDUP_REMOVED lines=10> */
.L_x_193:
[----:B------:R-:W-:Y:S05]  /*ce40*/  BSYNC B1 ;  /* 0x0000000000017941 */ /* 0x000fea0003800000 */
.L_x_192:
        /* <DEDUP_REMOVED lines=10> */
.L_x_195:
[----:B------:R-:W-:Y:S05]  /*cef0*/  BSYNC B1 ;  /* 0x0000000000017941 */ /* 0x000fea0003800000 */
.L_x_194:
        /* <DEDUP_REMOVED lines=10> */
.L_x_197:
[----:B------:R-:W-:Y:S05]  /*cfa0*/  BSYNC B1 ;  /* 0x0000000000017941 */ /* 0x000fea0003800000 */
.L_x_196:
        /* <DEDUP_REMOVED lines=10> */
.L_x_199:
[----:B------:R-:W-:Y:S05]  /*d050*/  BSYNC B1 ;  /* 0x0000000000017941 */ /* 0x000fea0003800000 */
.L_x_198:
        /* <DEDUP_REMOVED lines=10> */
.L_x_201:
[----:B------:R-:W-:Y:S05]  /*d100*/  BSYNC B1 ;  /* 0x0000000000017941 */ /* 0x000fea0003800000 */
.L_x_200:
        /* <DEDUP_REMOVED lines=10> */
.L_x_203:
[----:B------:R-:W-:Y:S05]  /*d1b0*/  BSYNC B1 ;  /* 0x0000000000017941 */ /* 0x000fea0003800000 */
.L_x_202:
        /* <DEDUP_REMOVED lines=10> */
.L_x_205:
[----:B------:R-:W-:Y:S05]  /*d260*/  BSYNC B1 ;  /* 0x0000000000017941 */ /* 0x000fea0003800000 */
.L_x_204:
        /* <DEDUP_REMOVED lines=10> */
.L_x_207:
[----:B------:R-:W-:Y:S05]  /*d310*/  BSYNC B1 ;  /* 0x0000000000017941 */ /* 0x000fea0003800000 */
.L_x_206:
        /* <DEDUP_REMOVED lines=10> */
.L_x_209:
[----:B------:R-:W-:Y:S05]  /*d3c0*/  BSYNC B1 ;  /* 0x0000000000017941 */ /* 0x000fea0003800000 */
.L_x_208:
        /* <DEDUP_REMOVED lines=10> */
.L_x_211:
[----:B------:R-:W-:Y:S05]  /*d470*/  BSYNC B1 ;  /* 0x0000000000017941 */ /* 0x000fea0003800000 */
.L_x_210:
        /* <DEDUP_REMOVED lines=10> */
.L_x_213:
[----:B------:R-:W-:Y:S05]  /*d520*/  BSYNC B1 ;  /* 0x0000000000017941 */ /* 0x000fea0003800000 */
.L_x_212:
        /* <DEDUP_REMOVED lines=10> */
.L_x_215:
[----:B------:R-:W-:Y:S05]  /*d5d0*/  BSYNC B1 ;  /* 0x0000000000017941 */ /* 0x000fea0003800000 */
.L_x_214:
        /* <DEDUP_REMOVED lines=10> */
.L_x_217:
[----:B------:R-:W-:Y:S05]  /*d680*/  BSYNC B1 ;  /* 0x0000000000017941 */ /* 0x000fea0003800000 */
.L_x_216:
        /* <DEDUP_REMOVED lines=10> */
.L_x_219:
[----:B------:R-:W-:Y:S05]  /*d730*/  BSYNC B1 ;  /* 0x0000000000017941 */ /* 0x000fea0003800000 */
.L_x_218:
        /* <DEDUP_REMOVED lines=10> */
.L_x_221:
[----:B------:R-:W-:Y:S05]  /*d7e0*/  BSYNC B1 ;  /* 0x0000000000017941 */ /* 0x000fea0003800000 */
.L_x_220:
        /* <DEDUP_REMOVED lines=10> */
.L_x_223:
[----:B------:R-:W-:Y:S05]  /*d890*/  BSYNC B1 ;  /* 0x0000000000017941 */ /* 0x000fea0003800000 */
.L_x_222:
        /* <DEDUP_REMOVED lines=10> */
.L_x_225:
[----:B------:R-:W-:Y:S05]  /*d940*/  BSYNC B1 ;  /* 0x0000000000017941 */ /* 0x000fea0003800000 */
.L_x_224:
        /* <DEDUP_REMOVED lines=10> */
.L_x_227:
[----:B------:R-:W-:Y:S05]  /*d9f0*/  BSYNC B1 ;  /* 0x0000000000017941 */ /* 0x000fea0003800000 */
.L_x_226:
        /* <DEDUP_REMOVED lines=10> */
.L_x_229:
[----:B------:R-:W-:Y:S05]  /*daa0*/  BSYNC B1 ;  /* 0x0000000000017941 */ /* 0x000fea0003800000 */
.L_x_228:
        /* <DEDUP_REMOVED lines=10> */
.L_x_231:
[----:B------:R-:W-:Y:S05]  /*db50*/  BSYNC B1 ;  /* 0x0000000000017941 */ /* 0x000fea0003800000 */
.L_x_230:
        /* <DEDUP_REMOVED lines=10> */
.L_x_233:
[----:B------:R-:W-:Y:S05]  /*dc00*/  BSYNC B1 ;  /* 0x0000000000017941 */ /* 0x000fea0003800000 */
.L_x_232:
        /* <DEDUP_REMOVED lines=10> */
.L_x_235:
[----:B------:R-:W-:Y:S05]  /*dcb0*/  BSYNC B1 ;  /* 0x0000000000017941 */ /* 0x000fea0003800000 */
.L_x_234:
        /* <DEDUP_REMOVED lines=10> */
.L_x_237:
[----:B------:R-:W-:Y:S05]  /*dd60*/  BSYNC B1 ;  /* 0x0000000000017941 */ /* 0x000fea0003800000 */
.L_x_236:
        /* <DEDUP_REMOVED lines=10> */
.L_x_239:
[----:B------:R-:W-:Y:S05]  /*de10*/  BSYNC B1 ;  /* 0x0000000000017941 */ /* 0x000fea0003800000 */
.L_x_238:
        /* <DEDUP_REMOVED lines=10> */
.L_x_241:
[----:B------:R-:W-:Y:S05]  /*dec0*/  BSYNC B1 ;  /* 0x0000000000017941 */ /* 0x000fea0003800000 */
.L_x_240:
        /* <DEDUP_REMOVED lines=10> */
.L_x_243:
[----:B------:R-:W-:Y:S05]  /*df70*/  BSYNC B1 ;  /* 0x0000000000017941 */ /* 0x000fea0003800000 */
.L_x_242:
        /* <DEDUP_REMOVED lines=10> */
.L_x_245:
[----:B------:R-:W-:Y:S05]  /*e020*/  BSYNC B1 ;  /* 0x0000000000017941 */ /* 0x000fea0003800000 */
.L_x_244:
        /* <DEDUP_REMOVED lines=10> */
.L_x_247:
[----:B------:R-:W-:Y:S05]  /*e0d0*/  BSYNC B1 ;  /* 0x0000000000017941 */ /* 0x000fea0003800000 */
.L_x_246:
        /* <DEDUP_REMOVED lines=10> */
.L_x_249:
[----:B------:R-:W-:Y:S05]  /*e180*/  BSYNC B1 ;  /* 0x0000000000017941 */ /* 0x000fea0003800000 */
.L_x_248:
        /* <DEDUP_REMOVED lines=10> */
.L_x_251:
[----:B------:R-:W-:Y:S05]  /*e230*/  BSYNC B1 ;  /* 0x0000000000017941 */ /* 0x000fea0003800000 */
.L_x_250:
        /* <DEDUP_REMOVED lines=10> */
.L_x_253:
[----:B------:R-:W-:Y:S05]  /*e2e0*/  BSYNC B1 ;  /* 0x0000000000017941 */ /* 0x000fea0003800000 */
.L_x_252:
        /* <DEDUP_REMOVED lines=10> */
.L_x_255:
[----:B------:R-:W-:Y:S05]  /*e390*/  BSYNC B1 ;  /* 0x0000000000017941 */ /* 0x000fea0003800000 */
.L_x_254:
        /* <DEDUP_REMOVED lines=10> */
.L_x_257:
[----:B------:R-:W-:Y:S05]  /*e440*/  BSYNC B1 ;  /* 0x0000000000017941 */ /* 0x000fea0003800000 */
.L_x_256:
        /* <DEDUP_REMOVED lines=10> */
.L_x_259:
[----:B------:R-:W-:Y:S05]  /*e4f0*/  BSYNC B1 ;  /* 0x0000000000017941 */ /* 0x000fea0003800000 */
.L_x_258:
        /* <DEDUP_REMOVED lines=10> */
.L_x_261:
[----:B------:R-:W-:Y:S05]  /*e5a0*/  BSYNC B1 ;  /* 0x0000000000017941 */ /* 0x000fea0003800000 */
.L_x_260:
        /* <DEDUP_REMOVED lines=10> */
.L_x_263:
[----:B------:R-:W-:Y:S05]  /*e650*/  BSYNC B1 ;  /* 0x0000000000017941 */ /* 0x000fea0003800000 */
.L_x_262:
        /* <DEDUP_REMOVED lines=10> */
.L_x_265:
[----:B------:R-:W-:Y:S05]  /*e700*/  BSYNC B1 ;  /* 0x0000000000017941 */ /* 0x000fea0003800000 */
.L_x_264:
        /* <DEDUP_REMOVED lines=10> */
.L_x_267:
[----:B------:R-:W-:Y:S05]  /*e7b0*/  BSYNC B1 ;  /* 0x0000000000017941 */ /* 0x000fea0003800000 */
.L_x_266:
        /* <DEDUP_REMOVED lines=10> */
.L_x_269:
[----:B------:R-:W-:Y:S05]  /*e860*/  BSYNC B1 ;  /* 0x0000000000017941 */ /* 0x000fea0003800000 */
.L_x_268:
        /* <DEDUP_REMOVED lines=10> */
.L_x_271:
[----:B------:R-:W-:Y:S05]  /*e910*/  BSYNC B1 ;  /* 0x0000000000017941 */ /* 0x000fea0003800000 */
.L_x_270:
        /* <DEDUP_REMOVED lines=10> */
.L_x_273:
[----:B------:R-:W-:Y:S05]  /*e9c0*/  BSYNC B1 ;  /* 0x0000000000017941 */ /* 0x000fea0003800000 */
.L_x_272:
        /* <DEDUP_REMOVED lines=10> */
.L_x_275:
[----:B------:R-:W-:Y:S05]  /*ea70*/  BSYNC B1 ;  /* 0x0000000000017941 */ /* 0x000fea0003800000 */
.L_x_274:
        /* <DEDUP_REMOVED lines=10> */
.L_x_277:
[----:B------:R-:W-:Y:S05]  /*eb20*/  BSYNC B1 ;  /* 0x0000000000017941 */ /* 0x000fea0003800000 */
.L_x_276:
        /* <DEDUP_REMOVED lines=10> */
.L_x_279:
[----:B------:R-:W-:Y:S05]  /*ebd0*/  BSYNC B1 ;  /* 0x0000000000017941 */ /* 0x000fea0003800000 */
.L_x_278:
        /* <DEDUP_REMOVED lines=10> */
.L_x_281:
[----:B------:R-:W-:Y:S05]  /*ec80*/  BSYNC B1 ;  /* 0x0000000000017941 */ /* 0x000fea0003800000 */
.L_x_280:
        /* <DEDUP_REMOVED lines=10> */
.L_x_283:
[----:B------:R-:W-:Y:S05]  /*ed30*/  BSYNC B1 ;  /* 0x0000000000017941 */ /* 0x000fea0003800000 */
.L_x_282:
[----:B01-34-:R-:W3:Y:S01]  /*ed40*/  LDL.LU R10, [R1+0x1f4] ;  /* 0x0001f400010a7983 */ /* 0x01bee20000300800 */
        /* <DEDUP_REMOVED lines=9> */
.L_x_285:
[----:B------:R-:W-:Y:S05]  /*ede0*/  BSYNC B1 ;  /* 0x0000000000017941 */ /* 0x000fea0003800000 */
.L_x_284:
[----:B------:R-:W3:Y:S01]  /*edf0*/  LDL.LU R10, [R1+0x1f8] ;  /* 0x0001f800010a7983 */ /* 0x000ee20000300800 */
[----:B0----5:R-:W-:Y:S01]  /*ee00*/  LOP3.LUT R11, R153, 0xffffe000, RZ, 0xc0, !PT ;  /* 0xffffe000990b7812 */ /* 0x021fe200078ec0ff */
[----:B------:R-:W-:Y:S01]  /*ee10*/  BSSY B1, `(.L_x_286) ;  /* 0x000000b000017945 */ /* 0x000fe20003800000 */
[----:B------:R-:W-:Y:S02]  /*ee20*/  ISETP.GT.AND P1, PT, R0, 0xf9, P0 ;  /* 0x000000f90000780c */ /* 0x000fe40000724270 */
[----:B------:R-:W-:Y:S01]  /*ee30*/  IADD3 R169, P2, R3, 0x80, RZ ;  /* 0x0000008003a97810 */ /* 0x000fe20007f5e0ff */
[----:B------:R-:W-:-:S04]  /*ee40*/  FMUL R11, R11, R16 ;  /* 0x000000100b0b7220 */ /* 0x000fc80000400000 */
[----:B------:R-:W-:Y:S02]  /*ee50*/  IMAD.X R3, RZ, RZ, UR7, P2 ;  /* 0x00000007ff037e24 */ /* 0x000fe400090e06ff */
[----:B---3--:R-:W-:Y:S02]  /*ee60*/  FFMA R11, R10, R2, R11 ;  /* 0x000000020a0b7223 */ /* 0x008fe4000000000b */
[----:B------:R-:W-:-:S03]  /*ee70*/  IMAD R10, R3, R14, RZ ;  /* 0x0000000e030a7224 */ /* 0x000fc600078e02ff */
[----:B------:R-:W-:-:S05]  /*ee80*/  F2FP.TF32.F32.PACK_B R11, R11 ;  /* 0x0000000bff0b723e */ /* 0x000fca00024050ff */
[----:B------:R0:W-:Y:S01]  /*ee90*/  @P4 STG.E desc[UR36][R6.64+0x3e0], R11 ;  /* 0x0003e00b06004986 */ /* 0x0001e2000c101924 */
[----:B------:R-:W-:Y:S05]  /*eea0*/  @!P1 BRA `(.L_x_287) ;  /* 0x0000000000049947 */ /* 0x000fea0003800000 */
[----:B------:R3:W5:Y:S02]  /*eeb0*/  LDG.E.LTC128B R153, desc[UR36][R8.64+0x3e4] ;  /* 0x0003e42408997981 */ /* 0x000764000c1e1920 */
.L_x_287:
[----:B------:R-:W-:Y:S05]  /*eec0*/  BSYNC B1 ;  /* 0x0000000000017941 */ /* 0x000fea0003800000 */
.L_x_286:
[----:B0-----:R-:W4:Y:S01]  /*eed0*/  LDL.LU R11, [R1+0x1fc] ;  /* 0x0001fc00010b7983 */ /* 0x001f220000300800 */
[----:B-----5:R-:W-:Y:S01]  /*eee0*/  LOP3.LUT R3, R153, 0xffffe000, RZ, 0xc0, !PT ;  /* 0xffffe00099037812 */ /* 0x020fe200078ec0ff */
[C---:B--2---:R-:W-:Y:S01]  /*eef0*/  IMAD R23, R169.reuse, R15, R10 ;  /* 0x0000000fa9177224 */ /* 0x044fe200078e020a */
[----:B------:R-:W-:Y:S01]  /*ef00*/  ISETP.GT.AND P0, PT, R158, 0x80, PT ;  /* 0x000000809e00780c */ /* 0x000fe20003f04270 */
[----:B-1-3--:R-:W-:-:S04]  /*ef10*/  IMAD.WIDE.U32 R8, R169, R14, R20 ;  /* 0x0000000ea9087225 */ /* 0x00afc800078e0014 */
[----:B------:R-:W-:Y:S01]  /*ef20*/  FMUL R3, R3, R16 ;  /* 0x0000001003037220 */ /* 0x000fe20000400000 */
[----:B------:R-:W-:Y:S01]  /*ef30*/  ISETP.GT.AND P4, PT, R0, RZ, P0 ;  /* 0x000000ff0000720c */ /* 0x000fe20000784270 */
[----:B------:R-:W-:Y:S01]  /*ef40*/  IMAD.IADD R9, R9, 0x1, R23 ;  /* 0x0000000109097824 */ /* 0x000fe200078e0217 */
[----:B------:R-:W-:Y:S01]  /*ef50*/  LEA R10, P2, R8, R12, 0x2 ;  /* 0x0000000c080a7211 */ /* 0x000fe200078410ff */
[----:B----4-:R-:W-:-:S03]  /*ef60*/  FFMA R15, R11, R2, R3 ;  /* 0x000000020b0f7223 */ /* 0x010fc60000000003 */
[----:B------:R-:W-:Y:S02]  /*ef70*/  LEA.HI.X R11, R8, R13, R9, 0x2, P2 ;  /* 0x0000000d080b7211 */ /* 0x000fe400010f1409 */
[----:B------:R-:W-:-:S05]  /*ef80*/  F2FP.TF32.F32.PACK_B R15, R15 ;  /* 0x0000000fff0f723e */ /* 0x000fca00024050ff */
[----:B------:R0:W-:Y:S04]  /*ef90*/  @P1 STG.E desc[UR36][R6.64+0x3e4], R15 ;  /* 0x0003e40f06001986 */ /* 0x0001e8000c101924 */
[----:B------:R-:W2:Y:S01]  /*efa0*/  @P4 LDG.E.LTC128B R153, desc[UR36][R10.64] ;  /* 0x000000240a994981 */ /* 0x000ea2000c1e1920 */
[----:B------:R-:W-:Y:S01]  /*efb0*/  IMAD.WIDE.U32 R8, R169, R14, R18 ;  /* 0x0000000ea9087225 */ /* 0x000fe200078e0012 */
[----:B------:R-:W-:Y:S01]  /*efc0*/  ISETP.GT.AND P2, PT, R0, 0x1, P0 ;  /* 0x000000010000780c */ /* 0x000fe20000744270 */
[----:B------:R-:W-:Y:S02]  /*efd0*/  BSSY B1, `(.L_x_288) ;  /* 0x0000014000017945 */ /* 0x000fe40003800000 */
[----:B------:R-:W-:Y:S02]  /*efe0*/  IMAD.U32 R165, RZ, RZ, UR8 ;  /* 0x00000008ffa57e24 */ /* 0x000fe4000f8e00ff */
[----:B------:R-:W-:-:S02]  /*eff0*/  IMAD.IADD R9, R23, 0x1, R9 ;  /* 0x0000000117097824 */ /* 0x000fc400078e0209 */
[----:B------:R-:W-:Y:S01]  /*f000*/  IMAD.U32 R167, RZ, RZ, UR8 ;  /* 0x00000008ffa77e24 */ /* 0x000fe2000f8e00ff */
[----:B------:R-:W-:Y:S01]  /*f010*/  SHF.L.U32 R165, R165, 0x9, RZ ;  /* 0x00000009a5a57819 */ /* 0x000fe200000006ff */
[----:B------:R-:W-:Y:S02]  /*f020*/  IMAD.U32 R164, RZ, RZ, UR9 ;  /* 0x00000009ffa47e24 */ /* 0x000fe4000f8e00ff */
[----:B------:R-:W-:Y:S01]  /*f030*/  IMAD.WIDE.U32 R162, R22, UR43, R8 ;  /* 0x0000002b16a27c25 */ /* 0x000fe2000f8e0008 */
[----:B------:R-:W-:Y:S02]  /*f040*/  IADD3 R8, P1, R165, R4, RZ ;  /* 0x00000004a5087210 */ /* 0x000fe40007f3e0ff */
[----:B------:R-:W-:Y:S02]  /*f050*/  SHF.L.U64.HI R167, R167, 0x9, R164 ;  /* 0x00000009a7a77819 */ /* 0x000fe400000102a4 */
[----:B0-----:R-:W-:-:S03]  /*f060*/  LEA R6, P3, R162, R12, 0x2 ;  /* 0x0000000ca2067211 */ /* 0x001fc600078610ff */
[----:B------:R-:W-:Y:S01]  /*f070*/  IMAD.X R9, R167, 0x1, R5, P1 ;  /* 0x00000001a7097824 */ /* 0x000fe200008e0605 */
[----:B--2---:R-:W-:-:S05]  /*f080*/  LOP3.LUT R3, R153, 0xffffe000, RZ, 0xc0, !PT ;  /* 0xffffe00099037812 */ /* 0x004fca00078ec0ff */
[----:B------:R-:W-:-:S04]  /*f090*/  FMUL R3, R3, R16 ;  /* 0x0000001003037220 */ /* 0x000fc80000400000 */
[----:B------:R-:W-:Y:S01]  /*f0a0*/  FFMA R11, R24, R2, R3 ;  /* 0x00000002180b7223 */ /* 0x000fe20000000003 */
[----:B------:R-:W-:-:S04]  /*f0b0*/  IMAD.IADD R3, R159, 0x1, R163 ;  /* 0x000000019f037824 */ /* 0x000fc800078e02a3 */
[----:B------:R-:W-:Y:S02]  /*f0c0*/  F2FP.TF32.F32.PACK_B R11, R11 ;  /* 0x0000000bff0b723e */ /* 0x000fe400024050ff */
[----:B------:R-:W-:-:S03]  /*f0d0*/  LEA.HI.X R7, R162, R13, R3, 0x2, P3 ;  /* 0x0000000da2077211 */ /* 0x000fc600018f1403 */
[----:B------:R0:W-:Y:S01]  /*f0e0*/  @P4 STG.E desc[UR36][R8.64], R11 ;  /* 0x0000000b08004986 */ /* 0x0001e2000c101924 */
[----:B------:R-:W-:Y:S05]  /*f0f0*/  @!P2 BRA `(.L_x_289) ;  /* 0x000000000004a947 */ /* 0x000fea0003800000 */
[----:B------:R1:W5:Y:S02]  /*f100*/  LDG.E.LTC128B R153, desc[UR36][R6.64+0x4] ;  /* 0x0000042406997981 */ /* 0x000364000c1e1920 */
.L_x_289:
[----:B------:R-:W-:Y:S05]  /*f110*/  BSYNC B1 ;  /* 0x0000000000017941 */ /* 0x000fea0003800000 */
.L_x_288:
[----:B-----5:R-:W-:Y:S01]  /*f120*/  LOP3.LUT R3, R153, 0xffffe000, RZ, 0xc0, !PT ;  /* 0xffffe00099037812 */ /* 0x020fe200078ec0ff */
[----:B------:R-:W-:Y:S01]  /*f130*/  IMAD.WIDE.U32 R14, R169, R14, R156 ;  /* 0x0000000ea90e7225 */ /* 0x000fe200078e009c */
[----:B------:R-:W-:Y:S01]  /*f140*/  ISETP.GT.AND P1, PT, R158, 0x88, PT ;  /* 0x000000889e00780c */ /* 0x000fe20003f24270 */
[----:B------:R-:W-:Y:S02]  /*f150*/  BSSY B1, `(.L_x_290) ;  /* 0x000000f000017945 */ /* 0x000fe40003800000 */
[----:B------:R-:W-:Y:S01]  /*f160*/  FMUL R10, R3, R16 ;  /* 0x00000010030a7220 */ /* 0x000fe20000400000 */
[----:B------:R-:W-:Y:S01]  /*f170*/  ISETP.GT.AND P3, PT, R0, RZ, P1 ;  /* 0x000000ff0000720c */ /* 0x000fe20000f64270 */
[----:B------:R-:W-:Y:S01]  /*f180*/  IMAD.IADD R23, R23, 0x1, R15 ;  /* 0x0000000117177824 */ /* 0x000fe200078e020f */
[----:B------:R-:W-:Y:S01]  /*f190*/  IADD3 R154, P4, R154, R14, RZ ;  /* 0x0000000e9a9a7210 */ /* 0x000fe20007f9e0ff */
[----:B------:R-:W-:Y:S01]  /*f1a0*/  FFMA R25, R25, R2, R10 ;  /* 0x0000000219197223 */ /* 0x000fe2000000000a */
[----:B------:R-:W-:-:S03]  /*f1b0*/  IADD3 R14, P5, R18, R14, RZ ;  /* 0x0000000e120e7210 */ /* 0x000fc60007fbe0ff */
[----:B------:R-:W-:Y:S01]  /*f1c0*/  IMAD.X R20, R23, 0x1, R21, P4 ;  /* 0x0000000117147824 */ /* 0x000fe200020e0615 */
[----:B------:R-:W-:Y:S01]  /*f1d0*/  F2FP.TF32.F32.PACK_B R25, R25 ;  /* 0x00000019ff19723e */ /* 0x000fe200024050ff */
[----:B------:R-:W-:Y:S01]  /*f1e0*/  IMAD.X R15, R19, 0x1, R23, P5 ;  /* 0x00000001130f7824 */ /* 0x000fe200028e0617 */
[----:B------:R-:W-:-:S03]  /*f1f0*/  LEA R10, P4, R154, R12, 0x2 ;  /* 0x0000000c9a0a7211 */ /* 0x000fc600078810ff */
[----:B------:R2:W-:Y:S01]  /*f200*/  @P2 STG.E desc[UR36][R8.64+0x4], R25 ;  /* 0x0000041908002986 */ /* 0x0005e2000c101924 */
[----:B0-----:R-:W-:Y:S01]  /*f210*/  LEA.HI.X R11, R154, R13, R20, 0x2, P4 ;  /* 0x0000000d9a0b7211 */ /* 0x001fe200020f1414 */
[----:B------:R-:W-:Y:S08]  /*f220*/  @!P3 BRA `(.L_x_291) ;  /* 0x000000000004b947 */ /* 0x000ff00003800000 */
[----:B------:R0:W5:Y:S02]  /*f230*/  LDG.E.LTC128B R153, desc[UR36][R10.64] ;  /* 0x000000240a997981 */ /* 0x000164000c1e1920 */
.L_x_291:
[----:B------:R-:W-:Y:S05]  /*f240*/  BSYNC B1 ;  /* 0x0000000000017941 */ /* 0x000fea0003800000 */
.L_x_290:
[----:B-----5:R-:W-:Y:S01]  /*f250*/  LOP3.LUT R3, R153, 0xffffe000, RZ, 0xc0, !PT ;  /* 0xffffe00099037812 */ /* 0x020fe200078ec0ff */
[----:B------:R-:W-:Y:S01]  /*f260*/  IMAD.WIDE.U32 R22, R22, UR43, R14 ;  /* 0x0000002b16167c25 */ /* 0x000fe2000f8e000e */
[----:B0-----:R-:W-:Y:S01]  /*f270*/  IADD3 R10, P2, R8, R161, RZ ;  /* 0x000000a1080a7210 */ /* 0x001fe20007f5e0ff */
[----:B------:R-:W-:Y:S01]  /*f280*/  BSSY B1, `(.L_x_292) ;  /* 0x000000c000017945 */ /* 0x000fe20003800000 */
[----:B------:R-:W-:Y:S01]  /*f290*/  ISETP.GT.AND P5, PT, R0, 0x1, P1 ;  /* 0x000000010000780c */ /* 0x000fe20000fa4270 */
[----:B------:R-:W-:Y:S01]  /*f2a0*/  FMUL R3, R3, R16 ;  /* 0x0000001003037220 */ /* 0x000fe20000400000 */
[----:B------:R-:W-:Y:S01]  /*f2b0*/  IMAD.IADD R159, R159, 0x1, R23 ;  /* 0x000000019f9f7824 */ /* 0x000fe200078e0217 */
[----:B------:R-:W-:Y:S01]  /*f2c0*/  LEA R12, P4, R22, R12, 0x2 ;  /* 0x0000000c160c7211 */ /* 0x000fe200078810ff */
[----:B------:R-:W-:Y:S02]  /*f2d0*/  IMAD.X R11, R9, 0x1, R160, P2 ;  /* 0x00000001090b7824 */ /* 0x000fe400010e06a0 */
[----:B------:R-:W-:Y:S01]  /*f2e0*/  FFMA R3, R26, R2, R3 ;  /* 0x000000021a037223 */ /* 0x000fe20000000003 */
[----:B------:R-:W-:-:S04]  /*f2f0*/  LEA.HI.X R13, R22, R13, R159, 0x2, P4 ;  /* 0x0000000d160d7211 */ /* 0x000fc800020f149f */
[----:B------:R-:W-:-:S05]  /*f300*/  F2FP.TF32.F32.PACK_B R3, R3 ;  /* 0x00000003ff03723e */ /* 0x000fca00024050ff */
[----:B------:R0:W-:Y:S01]  /*f310*/  @P3 STG.E desc[UR36][R10.64], R3 ;  /* 0x000000030a003986 */ /* 0x0001e2000c101924 */
[----:B------:R-:W-:Y:S05]  /*f320*/  @!P5 BRA `(.L_x_293) ;  /* 0x000000000004d947 */ /* 0x000fea0003800000 */
[----:B------:R3:W5:Y:S02]  /*f330*/  LDG.E.LTC128B R153, desc[UR36][R12.64+0x4] ;  /* 0x000004240c997981 */ /* 0x000764000c1e1920 */
.L_x_293:
[----:B------:R-:W-:Y:S05]  /*f340*/  BSYNC B1 ;  /* 0x0000000000017941 */ /* 0x000fea0003800000 */
.L_x_292:
[----:B0----5:R-:W-:Y:S01]  /*f350*/  LOP3.LUT R3, R153, 0xffffe000, RZ, 0xc0, !PT ;  /* 0xffffe00099037812 */ /* 0x021fe200078ec0ff */
[----:B------:R-:W-:Y:S01]  /*f360*/  BSSY B1, `(.L_x_294) ;  /* 0x0000008000017945 */ /* 0x000fe20003800000 */
[----:B------:R-:W-:-:S03]  /*f370*/  ISETP.GT.AND P2, PT, R0, 0x8, P0 ;  /* 0x000000080000780c */ /* 0x000fc60000744270 */
[----:B------:R-:W-:-:S04]  /*f380*/  FMUL R14, R3, R16 ;  /* 0x00000010030e7220 */ /* 0x000fc80000400000 */
[----:B------:R-:W-:-:S05]  /*f390*/  FFMA R27, R27, R2, R14 ;  /* 0x000000021b1b7223 */ /* 0x000fca000000000e */
[----:B------:R-:W-:-:S05]  /*f3a0*/  F2FP.TF32.F32.PACK_B R27, R27 ;  /* 0x0000001bff1b723e */ /* 0x000fca00024050ff */
[----:B------:R0:W-:Y:S01]  /*f3b0*/  @P5 STG.E desc[UR36][R10.64+0x4], R27 ;  /* 0x0000041b0a005986 */ /* 0x0001e2000c101924 */
[----:B------:R-:W-:Y:S05]  /*f3c0*/  @!P2 BRA `(.L_x_295) ;  /* 0x000000000004a947 */ /* 0x000fea0003800000 */
[----:B------:R4:W5:Y:S02]  /*f3d0*/  LDG.E.LTC128B R153, desc[UR36][R6.64+0x20] ;  /* 0x0000202406997981 */ /* 0x000964000c1e1920 */
.L_x_295:
[----:B------:R-:W-:Y:S05]  /*f3e0*/  BSYNC B1 ;  /* 0x0000000000017941 */ /* 0x000fea0003800000 */
.L_x_294:
[----:B-----5:R-:W-:Y:S01]  /*f3f0*/  LOP3.LUT R3, R153, 0xffffe000, RZ, 0xc0, !PT ;  /* 0xffffe00099037812 */ /* 0x020fe200078ec0ff */
        /* <DEDUP_REMOVED lines=8> */
.L_x_297:
[----:B------:R-:W-:Y:S05]  /*f480*/  BSYNC B1 ;  /* 0x0000000000017941 */ /* 0x000fea0003800000 */
.L_x_296:
        /* <DEDUP_REMOVED lines=9> */
.L_x_299:
[----:B------:R-:W-:Y:S05]  /*f520*/  BSYNC B1 ;  /* 0x0000000000017941 */ /* 0x000fea0003800000 */
.L_x_298:
[----:B-----5:R-:W-:Y:S01]  /*f530*/  LOP3.LUT R3, R153, 0xffffe000, RZ, 0xc0, !PT ;  /* 0xffffe00099037812 */ /* 0x020fe200078ec0ff */
[----:B------:R-:W-:Y:S01]  /*f540*/  BSSY B1, `(.L_x_300) ;  /* 0x000000a000017945 */ /* 0x000fe20003800000 */
[----:B------:R-:W-:Y:S02]  /*f550*/  IADD3 R10, P3, R161, R8, RZ ;  /* 0x00000008a10a7210 */ /* 0x000fe40007f7e0ff */
[----:B------:R-:W-:Y:S01]  /*f560*/  ISETP.GT.AND P2, PT, R0, 0x9, P1 ;  /* 0x000000090000780c */ /* 0x000fe20000f44270 */
[----:B------:R-:W-:Y:S02]  /*f570*/  FMUL R3, R3, R16 ;  /* 0x0000001003037220 */ /* 0x000fe40000400000 */
[----:B------:R-:W-:Y:S02]  /*f580*/  IMAD.X R11, R160, 0x1, R9, P3 ;  /* 0x00000001a00b7824 */ /* 0x000fe400018e0609 */
[----:B------:R-:W-:-:S05]  /*f590*/  FFMA R3, R30, R2, R3 ;  /* 0x000000021e037223 */ /* 0x000fca0000000003 */
[----:B------:R-:W-:-:S05]  /*f5a0*/  F2FP.TF32.F32.PACK_B R3, R3 ;  /* 0x00000003ff03723e */ /* 0x000fca00024050ff */
[----:B------:R0:W-:Y:S01]  /*f5b0*/  @P4 STG.E desc[UR36][R10.64+0x20], R3 ;  /* 0x000020030a004986 */ /* 0x0001e2000c101924 */
[----:B------:R-:W-:Y:S05]  /*f5c0*/  @!P2 BRA `(.L_x_301) ;  /* 0x000000000004a947 */ /* 0x000fea0003800000 */
[----:B------:R0:W5:Y:S02]  /*f5d0*/  LDG.E.LTC128B R153, desc[UR36][R12.64+0x24] ;  /* 0x000024240c997981 */ /* 0x000164000c1e1920 */
.L_x_301:
[----:B------:R-:W-:Y:S05]  /*f5e0*/  BSYNC B1 ;  /* 0x0000000000017941 */ /* 0x000fea0003800000 */
.L_x_300:
[----:B0----5:R-:W-:Y:S01]  /*f5f0*/  LOP3.LUT R3, R153, 0xffffe000, RZ, 0xc0, !PT ;  /* 0xffffe00099037812 */ /* 0x021fe200078ec0ff */
[----:B------:R-:W-:Y:S01]  /*f600*/  BSSY B1, `(.L_x_302) ;  /* 0x000000a000017945 */ /* 0x000fe20003800000 */
[----:B------:R-:W-:Y:S02]  /*f610*/  IADD3 R4, P3, P4, R161, R4, R165 ;  /* 0x00000004a1047210 */ /* 0x000fe40007c7e0a5 */
[----:B------:R-:W-:Y:S01]  /*f620*/  ISETP.GT.AND P5, PT, R0, 0x10, P0 ;  /* 0x000000100000780c */ /* 0x000fe200007a4270 */
[----:B------:R-:W-:Y:S01]  /*f630*/  FMUL R10, R3, R16 ;  /* 0x00000010030a7220 */ /* 0x000fe20000400000 */
[----:B------:R-:W-:-:S03]  /*f640*/  IADD3.X R5, R160, R5, R167, P3, P4 ;  /* 0x00000005a0057210 */ /* 0x000fc60001fe84a7 */
[----:B------:R-:W-:-:S05]  /*f650*/  FFMA R31, R31, R2, R10 ;  /* 0x000000021f1f7223 */ /* 0x000fca000000000a */
[----:B------:R-:W-:-:S05]  /*f660*/  F2FP.TF32.F32.PACK_B R31, R31 ;  /* 0x0000001fff1f723e */ /* 0x000fca00024050ff */
[----:B------:R0:W-:Y:S01]  /*f670*/  @P2 STG.E desc[UR36][R4.64+0x24], R31 ;  /* 0x0000241f04002986 */ /* 0x0001e2000c101924 */
[----:B------:R-:W-:Y:S05]  /*f680*/  @!P5 BRA `(.L_x_303) ;  /* 0x000000000004d947 */ /* 0x000fea0003800000 */
[----:B------:R0:W5:Y:S02]  /*f690*/  LDG.E.LTC128B R153, desc[UR36][R6.64+0x40] ;  /* 0x0000402406997981 */ /* 0x000164000c1e1920 */
.L_x_303:
[----:B------:R-:W-:Y:S05]  /*f6a0*/  BSYNC B1 ;  /* 0x0000000000017941 */ /* 0x000fea0003800000 */
.L_x_302:
        /* <DEDUP_REMOVED lines=9> */
.L_x_305:
[----:B------:R-:W-:Y:S05]  /*f740*/  BSYNC B1 ;  /* 0x0000000000017941 */ /* 0x000fea0003800000 */
.L_x_304:
        /* <DEDUP_REMOVED lines=9> */
.L_x_307:
[----:B------:R-:W-:Y:S05]  /*f7e0*/  BSYNC B1 ;  /* 0x0000000000017941 */ /* 0x000fea0003800000 */
.L_x_306:
        /* <DEDUP_REMOVED lines=9> */
.L_x_309:
[----:B------:R-:W-:Y:S05]  /*f880*/  BSYNC B1 ;  /* 0x0000000000017941 */ /* 0x000fea0003800000 */
.L_x_308:
        /* <DEDUP_REMOVED lines=9> */
.L_x_311:
[----:B------:R-:W-:Y:S05]  /*f920*/  BSYNC B1 ;  /* 0x0000000000017941 */ /* 0x000fea0003800000 */
.L_x_310:
        /* <DEDUP_REMOVED lines=9> */
.L_x_313:
[----:B------:R-:W-:Y:S05]  /*f9c0*/  BSYNC B1 ;  /* 0x0000000000017941 */ /* 0x000fea0003800000 */
.L_x_312:
        /* <DEDUP_REMOVED lines=9> */
.L_x_315:
[----:B------:R-:W-:Y:S05]  /*fa60*/  BSYNC B1 ;  /* 0x0000000000017941 */ /* 0x000fea0003800000 */
.L_x_314:
        /* <DEDUP_REMOVED lines=9> */
.L_x_317:
[----:B------:R-:W-:Y:S05]  /*fb00*/  BSYNC B1 ;  /* 0x0000000000017941 */ /* 0x000fea0003800000 */
.L_x_316:
        /* <DEDUP_REMOVED lines=9> */
.L_x_319:
[----:B------:R-:W-:Y:S05]  /*fba0*/  BSYNC B1 ;  /* 0x0000000000017941 */ /* 0x000fea0003800000 */
.L_x_318:
        /* <DEDUP_REMOVED lines=9> */
.L_x_321:
[----:B------:R-:W-:Y:S05]  /*fc40*/  BSYNC B1 ;  /* 0x0000000000017941 */ /* 0x000fea0003800000 */
.L_x_320:
        /* <DEDUP_REMOVED lines=9> */
.L_x_323:
[----:B------:R-:W-:Y:S05]  /*fce0*/  BSYNC B1 ;  /* 0x0000000000017941 */ /* 0x000fea0003800000 */
.L_x_322:
        /* <DEDUP_REMOVED lines=9> */
.L_x_325:
[----:B------:R-:W-:Y:S05]  /*fd80*/  BSYNC B1 ;  /* 0x0000000000017941 */ /* 0x000fea0003800000 */
.L_x_324:
        /* <DEDUP_REMOVED lines=9> */
.L_x_327:
[----:B------:R-:W-:Y:S05]  /*fe20*/  BSYNC B1 ;  /* 0x0000000000017941 */ /* 0x000fea0003800000 */
.L_x_326:
        /* <DEDUP_REMOVED lines=9> */
.L_x_329:
[----:B------:R-:W-:Y:S05]  /*fec0*/  BSYNC B1 ;  /* 0x0000000000017941 */ /* 0x000fea0003800000 */
.L_x_328:
        /* <DEDUP_REMOVED lines=9> */
.L_x_331:
[----:B------:R-:W-:Y:S05]  /*ff60*/  BSYNC B1 ;  /* 0x0000000000017941 */ /* 0x000fea0003800000 */
.L_x_330:
        /* <DEDUP_REMOVED lines=9> */
.L_x_333:
[----:B------:R-:W-:Y:S05]  /*10000*/  BSYNC B1 ;  /* 0x0000000000017941 */ /* 0x000fea0003800000 */
.L_x_332:
        /* <DEDUP_REMOVED lines=9> */
.L_x_335:
[----:B------:R-:W-:Y:S05]  /*100a0*/  BSYNC B1 ;  /* 0x0000000000017941 */ /* 0x000fea0003800000 */
.L_x_334:
        /* <DEDUP_REMOVED lines=9> */
.L_x_337:
[----:B------:R-:W-:Y:S05]  /*10140*/  BSYNC B1 ;  /* 0x0000000000017941 */ /* 0x000fea0003800000 */
.L_x_336:
        /* <DEDUP_REMOVED lines=9> */
.L_x_339:
[----:B------:R-:W-:Y:S05]  /*101e0*/  BSYNC B1 ;  /* 0x0000000000017941 */ /* 0x000fea0003800000 */
.L_x_338:
        /* <DEDUP_REMOVED lines=9> */
.L_x_341:
[----:B------:R-:W-:Y:S05]  /*10280*/  BSYNC B1 ;  /* 0x0000000000017941 */ /* 0x000fea0003800000 */
.L_x_340:
        /* <DEDUP_REMOVED lines=9> */
.L_x_343:
[----:B------:R-:W-:Y:S05]  /*10320*/  BSYNC B1 ;  /* 0x0000000000017941 */ /* 0x000fea0003800000 */
.L_x_342:
        /* <DEDUP_REMOVED lines=9> */
.L_x_345:
[----:B------:R-:W-:Y:S05]  /*103c0*/  BSYNC B1 ;  /* 0x0000000000017941 */ /* 0x000fea0003800000 */
.L_x_344:
        /* <DEDUP_REMOVED lines=9> */
.L_x_347:
[----:B------:R-:W-:Y:S05]  /*10460*/  BSYNC B1 ;  /* 0x0000000000017941 */ /* 0x000fea0003800000 */
.L_x_346:
        /* <DEDUP_REMOVED lines=9> */
.L_x_349:
[----:B------:R-:W-:Y:S05]  /*10500*/  BSYNC B1 ;  /* 0x0000000000017941 */ /* 0x000fea0003800000 */
.L_x_348:
        /* <DEDUP_REMOVED lines=9> */
.L_x_351:
[----:B------:R-:W-:Y:S05]  /*105a0*/  BSYNC B1 ;  /* 0x0000000000017941 */ /* 0x000fea0003800000 */
.L_x_350:
        /* <DEDUP_REMOVED lines=9> */
.L_x_353:
[----:B------:R-:W-:Y:S05]  /*10640*/  BSYNC B1 ;  /* 0x0000000000017941 */ /* 0x000fea0003800000 */
.L_x_352:
        /* <DEDUP_REMOVED lines=9> */
.L_x_355:
[----:B------:R-:W-:Y:S05]  /*106e0*/  BSYNC B1 ;  /* 0x0000000000017941 */ /* 0x000fea0003800000 */
.L_x_354:
        /* <DEDUP_REMOVED lines=9> */
.L_x_357:
[----:B------:R-:W-:Y:S05]  /*10780*/  BSYNC B1 ;  /* 0x0000000000017941 */ /* 0x000fea0003800000 */
.L_x_356:
        /* <DEDUP_REMOVED lines=9> */
.L_x_359:
[----:B------:R-:W-:Y:S05]  /*10820*/  BSYNC B1 ;  /* 0x0000000000017941 */ /* 0x000fea0003800000 */
.L_x_358:
        /* <DEDUP_REMOVED lines=9> */
.L_x_361:
[----:B------:R-:W-:Y:S05]  /*108c0*/  BSYNC B1 ;  /* 0x0000000000017941 */ /* 0x000fea0003800000 */
.L_x_360:
        /* <DEDUP_REMOVED lines=9> */
.L_x_363:
[----:B------:R-:W-:Y:S05]  /*10960*/  BSYNC B1 ;  /* 0x0000000000017941 */ /* 0x000fea0003800000 */
.L_x_362:
        /* <DEDUP_REMOVED lines=9> */
.L_x_365:
[----:B------:R-:W-:Y:S05]  /*10a00*/  BSYNC B1 ;  /* 0x0000000000017941 */ /* 0x000fea0003800000 */
.L_x_364:
        /* <DEDUP_REMOVED lines=9> */
.L_x_367:
[----:B------:R-:W-:Y:S05]  /*10aa0*/  BSYNC B1 ;  /* 0x0000000000017941 */ /* 0x000fea0003800000 */
.L_x_366:
        /* <DEDUP_REMOVED lines=9> */
.L_x_369:
[----:B------:R-:W-:Y:S05]  /*10b40*/  BSYNC B1 ;  /* 0x0000000000017941 */ /* 0x000fea0003800000 */
.L_x_368:
        /* <DEDUP_REMOVED lines=9> */
.L_x_371:
[----:B------:R-:W-:Y:S05]  /*10be0*/  BSYNC B1 ;  /* 0x0000000000017941 */ /* 0x000fea0003800000 */
.L_x_370:
        /* <DEDUP_REMOVED lines=9> */
.L_x_373:
[----:B------:R-:W-:Y:S05]  /*10c80*/  BSYNC B1 ;  /* 0x0000000000017941 */ /* 0x000fea0003800000 */
.L_x_372:
        /* <DEDUP_REMOVED lines=9> */
.L_x_375:
[----:B------:R-:W-:Y:S05]  /*10d20*/  BSYNC B1 ;  /* 0x0000000000017941 */ /* 0x000fea0003800000 */
.L_x_374:
        /* <DEDUP_REMOVED lines=9> */
.L_x_377:
[----:B------:R-:W-:Y:S05]  /*10dc0*/  BSYNC B1 ;  /* 0x0000000000017941 */ /* 0x000fea0003800000 */
.L_x_376:
        /* <DEDUP_REMOVED lines=9> */
.L_x_379:
[----:B------:R-:W-:Y:S05]  /*10e60*/  BSYNC B1 ;  /* 0x0000000000017941 */ /* 0x000fea0003800000 */
.L_x_378:
        /* <DEDUP_REMOVED lines=9> */
.L_x_381:
[----:B------:R-:W-:Y:S05]  /*10f00*/  BSYNC B1 ;  /* 0x0000000000017941 */ /* 0x000fea0003800000 */
.L_x_380:
        /* <DEDUP_REMOVED lines=9> */
.L_x_383:
[----:B------:R-:W-:Y:S05]  /*10fa0*/  BSYNC B1 ;  /* 0x0000000000017941 */ /* 0x000fea0003800000 */
.L_x_382:
        /* <DEDUP_REMOVED lines=9> */
.L_x_385:
[----:B------:R-:W-:Y:S05]  /*11040*/  BSYNC B1 ;  /* 0x0000000000017941 */ /* 0x000fea0003800000 */
.L_x_384:
        /* <DEDUP_REMOVED lines=9> */
.L_x_387:
[----:B------:R-:W-:Y:S05]  /*110e0*/  BSYNC B1 ;  /* 0x0000000000017941 */ /* 0x000fea0003800000 */
.L_x_386:
        /* <DEDUP_REMOVED lines=9> */
.L_x_389:
[----:B------:R-:W-:Y:S05]  /*11180*/  BSYNC B1 ;  /* 0x0000000000017941 */ /* 0x000fea0003800000 */
.L_x_388:
        /* <DEDUP_REMOVED lines=9> */
.L_x_391:
[----:B------:R-:W-:Y:S05]  /*11220*/  BSYNC B1 ;  /* 0x0000000000017941 */ /* 0x000fea0003800000 */
.L_x_390:
        /* <DEDUP_REMOVED lines=9> */
.L_x_393:
[----:B------:R-:W-:Y:S05]  /*112c0*/  BSYNC B1 ;  /* 0x0000000000017941 */ /* 0x000fea0003800000 */
.L_x_392:
        /* <DEDUP_REMOVED lines=9> */
.L_x_395:
[----:B------:R-:W-:Y:S05]  /*11360*/  BSYNC B1 ;  /* 0x0000000000017941 */ /* 0x000fea0003800000 */
.L_x_394:
        /* <DEDUP_REMOVED lines=9> */
.L_x_397:
[----:B------:R-:W-:Y:S05]  /*11400*/  BSYNC B1 ;  /* 0x0000000000017941 */ /* 0x000fea0003800000 */
.L_x_396:
        /* <DEDUP_REMOVED lines=9> */
.L_x_399:
[----:B------:R-:W-:Y:S05]  /*114a0*/  BSYNC B1 ;  /* 0x0000000000017941 */ /* 0x000fea0003800000 */
.L_x_398:
        /* <DEDUP_REMOVED lines=9> */
.L_x_401:
[----:B------:R-:W-:Y:S05]  /*11540*/  BSYNC B1 ;  /* 0x0000000000017941 */ /* 0x000fea0003800000 */
.L_x_400:
        /* <DEDUP_REMOVED lines=9> */
.L_x_403:
[----:B------:R-:W-:Y:S05]  /*115e0*/  BSYNC B1 ;  /* 0x0000000000017941 */ /* 0x000fea0003800000 */
.L_x_402:
        /* <DEDUP_REMOVED lines=9> */
.L_x_405:
[----:B------:R-:W-:Y:S05]  /*11680*/  BSYNC B1 ;  /* 0x0000000000017941 */ /* 0x000fea0003800000 */
.L_x_404:
        /* <DEDUP_REMOVED lines=9> */
.L_x_407:
[----:B------:R-:W-:Y:S05]  /*11720*/  BSYNC B1 ;  /* 0x0000000000017941 */ /* 0x000fea0003800000 */
.L_x_406:
        /* <DEDUP_REMOVED lines=9> */
.L_x_409:
[----:B------:R-:W-:Y:S05]  /*117c0*/  BSYNC B1 ;  /* 0x0000000000017941 */ /* 0x000fea0003800000 */
.L_x_408:
        /* <DEDUP_REMOVED lines=9> */
.L_x_411:
[----:B------:R-:W-:Y:S05]  /*11860*/  BSYNC B1 ;  /* 0x0000000000017941 */ /* 0x000fea0003800000 */
.L_x_410:
        /* <DEDUP_REMOVED lines=9> */
.L_x_413:
[----:B------:R-:W-:Y:S05]  /*11900*/  BSYNC B1 ;  /* 0x0000000000017941 */ /* 0x000fea0003800000 */
.L_x_412:
        /* <DEDUP_REMOVED lines=9> */
.L_x_415:
[----:B------:R-:W-:Y:S05]  /*119a0*/  BSYNC B1 ;  /* 0x0000000000017941 */ /* 0x000fea0003800000 */
.L_x_414:
        /* <DEDUP_REMOVED lines=9> */
.L_x_417:
[----:B------:R-:W-:Y:S05]  /*11a40*/  BSYNC B1 ;  /* 0x0000000000017941 */ /* 0x000fea0003800000 */
.L_x_416:
        /* <DEDUP_REMOVED lines=9> */
.L_x_419:
[----:B------:R-:W-:Y:S05]  /*11ae0*/  BSYNC B1 ;  /* 0x0000000000017941 */ /* 0x000fea0003800000 */
.L_x_418:
        /* <DEDUP_REMOVED lines=9> */
.L_x_421:
[----:B------:R-:W-:Y:S05]  /*11b80*/  BSYNC B1 ;  /* 0x0000000000017941 */ /* 0x000fea0003800000 */
.L_x_420:
        /* <DEDUP_REMOVED lines=9> */
.L_x_423:
[----:B------:R-:W-:Y:S05]  /*11c20*/  BSYNC B1 ;  /* 0x0000000000017941 */ /* 0x000fea0003800000 */
.L_x_422:
        /* <DEDUP_REMOVED lines=9> */
.L_x_425:
[----:B------:R-:W-:Y:S05]  /*11cc0*/  BSYNC B1 ;  /* 0x0000000000017941 */ /* 0x000fea0003800000 */
.L_x_424:
        /* <DEDUP_REMOVED lines=9> */
.L_x_427:
[----:B------:R-:W-:Y:S05]  /*11d60*/  BSYNC B1 ;  /* 0x0000000000017941 */ /* 0x000fea0003800000 */
.L_x_426:
        /* <DEDUP_REMOVED lines=9> */
.L_x_429:
[----:B------:R-:W-:Y:S05]  /*11e00*/  BSYNC B1 ;  /* 0x0000000000017941 */ /* 0x000fea0003800000 */
.L_x_428:
        /* <DEDUP_REMOVED lines=9> */
.L_x_431:
[----:B------:R-:W-:Y:S05]  /*11ea0*/  BSYNC B1 ;  /* 0x0000000000017941 */ /* 0x000fea0003800000 */
.L_x_430:
        /* <DEDUP_REMOVED lines=9> */
.L_x_433:
[----:B------:R-:W-:Y:S05]  /*11f40*/  BSYNC B1 ;  /* 0x0000000000017941 */ /* 0x000fea0003800000 */
.L_x_432:
        /* <DEDUP_REMOVED lines=9> */
.L_x_435:
[----:B------:R-:W-:Y:S05]  /*11fe0*/  BSYNC B1 ;  /* 0x0000000000017941 */ /* 0x000fea0003800000 */
.L_x_434:
        /* <DEDUP_REMOVED lines=9> */
.L_x_437:
[----:B------:R-:W-:Y:S05]  /*12080*/  BSYNC B1 ;  /* 0x0000000000017941 */ /* 0x000fea0003800000 */
.L_x_436:
        /* <DEDUP_REMOVED lines=9> */
.L_x_439:
[----:B------:R-:W-:Y:S05]  /*12120*/  BSYNC B1 ;  /* 0x0000000000017941 */ /* 0x000fea0003800000 */
.L_x_438:
        /* <DEDUP_REMOVED lines=9> */
.L_x_441:
[----:B------:R-:W-:Y:S05]  /*121c0*/  BSYNC B1 ;  /* 0x0000000000017941 */ /* 0x000fea0003800000 */
.L_x_440:
        /* <DEDUP_REMOVED lines=9> */
.L_x_443:
[----:B------:R-:W-:Y:S05]  /*12260*/  BSYNC B1 ;  /* 0x0000000000017941 */ /* 0x000fea0003800000 */
.L_x_442:
        /* <DEDUP_REMOVED lines=9> */
.L_x_445:
[----:B------:R-:W-:Y:S05]  /*12300*/  BSYNC B1 ;  /* 0x0000000000017941 */ /* 0x000fea0003800000 */
.L_x_444:
        /* <DEDUP_REMOVED lines=9> */
.L_x_447:
[----:B------:R-:W-:Y:S05]  /*123a0*/  BSYNC B1 ;  /* 0x0000000000017941 */ /* 0x000fea0003800000 */
.L_x_446:
        /* <DEDUP_REMOVED lines=9> */
.L_x_449:
[----:B------:R-:W-:Y:S05]  /*12440*/  BSYNC B1 ;  /* 0x0000000000017941 */ /* 0x000fea0003800000 */
.L_x_448:
        /* <DEDUP_REMOVED lines=9> */
.L_x_451:
[----:B------:R-:W-:Y:S05]  /*124e0*/  BSYNC B1 ;  /* 0x0000000000017941 */ /* 0x000fea0003800000 */
.L_x_450:
        /* <DEDUP_REMOVED lines=9> */
.L_x_453:
[----:B------:R-:W-:Y:S05]  /*12580*/  BSYNC B1 ;  /* 0x0000000000017941 */ /* 0x000fea0003800000 */
.L_x_452:
        /* <DEDUP_REMOVED lines=9> */
.L_x_455:
[----:B------:R-:W-:Y:S05]  /*12620*/  BSYNC B1 ;  /* 0x0000000000017941 */ /* 0x000fea0003800000 */
.L_x_454:
        /* <DEDUP_REMOVED lines=9> */
.L_x_457:
[----:B------:R-:W-:Y:S05]  /*126c0*/  BSYNC B1 ;  /* 0x0000000000017941 */ /* 0x000fea0003800000 */
.L_x_456:
        /* <DEDUP_REMOVED lines=9> */
.L_x_459:
[----:B------:R-:W-:Y:S05]  /*12760*/  BSYNC B1 ;  /* 0x0000000000017941 */ /* 0x000fea0003800000 */
.L_x_458:
        /* <DEDUP_REMOVED lines=9> */
.L_x_461:
[----:B------:R-:W-:Y:S05]  /*12800*/  BSYNC B1 ;  /* 0x0000000000017941 */ /* 0x000fea0003800000 */
.L_x_460:
        /* <DEDUP_REMOVED lines=9> */
.L_x_463:
[----:B------:R-:W-:Y:S05]  /*128a0*/  BSYNC B1 ;  /* 0x0000000000017941 */ /* 0x000fea0003800000 */
.L_x_462:
        /* <DEDUP_REMOVED lines=9> */
.L_x_465:
[----:B------:R-:W-:Y:S05]  /*12940*/  BSYNC B1 ;  /* 0x0000000000017941 */ /* 0x000fea0003800000 */
.L_x_464:
        /* <DEDUP_REMOVED lines=9> */
.L_x_467:
[----:B------:R-:W-:Y:S05]  /*129e0*/  BSYNC B1 ;  /* 0x0000000000017941 */ /* 0x000fea0003800000 */
.L_x_466:
        /* <DEDUP_REMOVED lines=9> */
.L_x_469:
[----:B------:R-:W-:Y:S05]  /*12a80*/  BSYNC B1 ;  /* 0x0000000000017941 */ /* 0x000fea0003800000 */
.L_x_468:
        /* <DEDUP_REMOVED lines=9> */
.L_x_471:
[----:B------:R-:W-:Y:S05]  /*12b20*/  BSYNC B1 ;  /* 0x0000000000017941 */ /* 0x000fea0003800000 */
.L_x_470:
        /* <DEDUP_REMOVED lines=9> */
.L_x_473:
[----:B------:R-:W-:Y:S05]  /*12bc0*/  BSYNC B1 ;  /* 0x0000000000017941 */ /* 0x000fea0003800000 */
.L_x_472:
        /* <DEDUP_REMOVED lines=9> */
.L_x_475:
[----:B------:R-:W-:Y:S05]  /*12c60*/  BSYNC B1 ;  /* 0x0000000000017941 */ /* 0x000fea0003800000 */
.L_x_474:
        /* <DEDUP_REMOVED lines=9> */
.L_x_477:
[----:B------:R-:W-:Y:S05]  /*12d00*/  BSYNC B1 ;  /* 0x0000000000017941 */ /* 0x000fea0003800000 */
.L_x_476:
        /* <DEDUP_REMOVED lines=9> */
.L_x_479:
[----:B------:R-:W-:Y:S05]  /*12da0*/  BSYNC B1 ;  /* 0x0000000000017941 */ /* 0x000fea0003800000 */
.L_x_478:
        /* <DEDUP_REMOVED lines=9> */
.L_x_481:
[----:B------:R-:W-:Y:S05]  /*12e40*/  BSYNC B1 ;  /* 0x0000000000017941 */ /* 0x000fea0003800000 */
.L_x_480:
        /* <DEDUP_REMOVED lines=9> */
.L_x_483:
[----:B------:R-:W-:Y:S05]  /*12ee0*/  BSYNC B1 ;  /* 0x0000000000017941 */ /* 0x000fea0003800000 */
.L_x_482:
        /* <DEDUP_REMOVED lines=9> */
.L_x_485:
[----:B------:R-:W-:Y:S05]  /*12f80*/  BSYNC B1 ;  /* 0x0000000000017941 */ /* 0x000fea0003800000 */
.L_x_484:
        /* <DEDUP_REMOVED lines=9> */
.L_x_487:
[----:B------:R-:W-:Y:S05]  /*13020*/  BSYNC B1 ;  /* 0x0000000000017941 */ /* 0x000fea0003800000 */
.L_x_486:
        /* <DEDUP_REMOVED lines=9> */
.L_x_489:
[----:B------:R-:W-:Y:S05]  /*130c0*/  BSYNC B1 ;  /* 0x0000000000017941 */ /* 0x000fea0003800000 */
.L_x_488:
        /* <DEDUP_REMOVED lines=9> */
.L_x_491:
[----:B------:R-:W-:Y:S05]  /*13160*/  BSYNC B1 ;  /* 0x0000000000017941 */ /* 0x000fea0003800000 */
.L_x_490:
        /* <DEDUP_REMOVED lines=9> */
.L_x_493:
[----:B------:R-:W-:Y:S05]  /*13200*/  BSYNC B1 ;  /* 0x0000000000017941 */ /* 0x000fea0003800000 */
.L_x_492:
        /* <DEDUP_REMOVED lines=9> */
.L_x_495:
[----:B------:R-:W-:Y:S05]  /*132a0*/  BSYNC B1 ;  /* 0x0000000000017941 */ /* 0x000fea0003800000 */
.L_x_494:
        /* <DEDUP_REMOVED lines=9> */
.L_x_497:
[----:B------:R-:W-:Y:S05]  /*13340*/  BSYNC B1 ;  /* 0x0000000000017941 */ /* 0x000fea0003800000 */
.L_x_496:
        /* <DEDUP_REMOVED lines=9> */
.L_x_499:
[----:B------:R-:W-:Y:S05]  /*133e0*/  BSYNC B1 ;  /* 0x0000000000017941 */ /* 0x000fea0003800000 */
.L_x_498:
        /* <DEDUP_REMOVED lines=9> */
.L_x_501:
[----:B------:R-:W-:Y:S05]  /*13480*/  BSYNC B1 ;  /* 0x0000000000017941 */ /* 0x000fea0003800000 */
.L_x_500:
        /* <DEDUP_REMOVED lines=9> */
.L_x_503:
[----:B------:R-:W-:Y:S05]  /*13520*/  BSYNC B1 ;  /* 0x0000000000017941 */ /* 0x000fea0003800000 */
.L_x_502:
        /* <DEDUP_REMOVED lines=9> */
.L_x_505:
[----:B------:R-:W-:Y:S05]  /*135c0*/  BSYNC B1 ;  /* 0x0000000000017941 */ /* 0x000fea0003800000 */
.L_x_504:
        /* <DEDUP_REMOVED lines=9> */
.L_x_507:
[----:B------:R-:W-:Y:S05]  /*13660*/  BSYNC B1 ;  /* 0x0000000000017941 */ /* 0x000fea0003800000 */
.L_x_506:
        /* <DEDUP_REMOVED lines=9> */
.L_x_509:
[----:B------:R-:W-:Y:S05]  /*13700*/  BSYNC B1 ;  /* 0x0000000000017941 */ /* 0x000fea0003800000 */
.L_x_508:
        /* <DEDUP_REMOVED lines=9> */
.L_x_511:
[----:B------:R-:W-:Y:S05]  /*137a0*/  BSYNC B1 ;  /* 0x0000000000017941 */ /* 0x000fea0003800000 */
.L_x_510:
        /* <DEDUP_REMOVED lines=9> */
.L_x_513:
[----:B------:R-:W-:Y:S05]  /*13840*/  BSYNC B1 ;  /* 0x0000000000017941 */ /* 0x000fea0003800000 */
.L_x_512:
        /* <DEDUP_REMOVED lines=9> */
.L_x_515:
[----:B------:R-:W-:Y:S05]  /*138e0*/  BSYNC B1 ;  /* 0x0000000000017941 */ /* 0x000fea0003800000 */
.L_x_514:
        /* <DEDUP_REMOVED lines=9> */
.L_x_517:
[----:B------:R-:W-:Y:S05]  /*13980*/  BSYNC B1 ;  /* 0x0000000000017941 */ /* 0x000fea0003800000 */
.L_x_516:
        /* <DEDUP_REMOVED lines=9> */
.L_x_519:
[----:B------:R-:W-:Y:S05]  /*13a20*/  BSYNC B1 ;  /* 0x0000000000017941 */ /* 0x000fea0003800000 */
.L_x_518:
        /* <DEDUP_REMOVED lines=9> */
.L_x_521:
[----:B------:R-:W-:Y:S05]  /*13ac0*/  BSYNC B1 ;  /* 0x0000000000017941 */ /* 0x000fea0003800000 */
.L_x_520:
        /* <DEDUP_REMOVED lines=9> */
.L_x_523:
[----:B------:R-:W-:Y:S05]  /*13b60*/  BSYNC B1 ;  /* 0x0000000000017941 */ /* 0x000fea0003800000 */
.L_x_522:
        /* <DEDUP_REMOVED lines=9> */
.L_x_525:
[----:B------:R-:W-:Y:S05]  /*13c00*/  BSYNC B1 ;  /* 0x0000000000017941 */ /* 0x000fea0003800000 */
.L_x_524:
        /* <DEDUP_REMOVED lines=9> */
.L_x_527:
[----:B------:R-:W-:Y:S05]  /*13ca0*/  BSYNC B1 ;  /* 0x0000000000017941 */ /* 0x000fea0003800000 */
.L_x_526:
        /* <DEDUP_REMOVED lines=9> */
.L_x_529:
[----:B------:R-:W-:Y:S05]  /*13d40*/  BSYNC B1 ;  /* 0x0000000000017941 */ /* 0x000fea0003800000 */
.L_x_528:
        /* <DEDUP_REMOVED lines=9> */
.L_x_531:
[----:B------:R-:W-:Y:S05]  /*13de0*/  BSYNC B1 ;  /* 0x0000000000017941 */ /* 0x000fea0003800000 */
.L_x_530:
        /* <DEDUP_REMOVED lines=9> */
.L_x_533:
[----:B------:R-:W-:Y:S05]  /*13e80*/  BSYNC B1 ;  /* 0x0000000000017941 */ /* 0x000fea0003800000 */
.L_x_532:
        /* <DEDUP_REMOVED lines=9> */
.L_x_535:
[----:B------:R-:W-:Y:S05]  /*13f20*/  BSYNC B1 ;  /* 0x0000000000017941 */ /* 0x000fea0003800000 */
.L_x_534:
        /* <DEDUP_REMOVED lines=9> */
.L_x_537:
[----:B------:R-:W-:Y:S05]  /*13fc0*/  BSYNC B1 ;  /* 0x0000000000017941 */ /* 0x000fea0003800000 */
.L_x_536:
[----:B0----5:R-:W-:Y:S01]  /*13fd0*/  LOP3.LUT R3, R153, 0xffffe000, RZ, 0xc0, !PT ;  /* 0xffffe00099037812 */ /* 0x021fe200078ec0ff */
[----:B------:R-:W-:Y:S01]  /*13fe0*/  BSSY B1, `(.L_x_538) ;  /* 0x0000008000017945 */ /* 0x000fe20003800000 */
[----:B------:R-:W-:-:S03]  /*13ff0*/  ISETP.GT.AND P2, PT, R0, 0xf8, P1 ;  /* 0x000000f80000780c */ /* 0x000fc60000f44270 */
[----:B-1--4-:R-:W-:-:S04]  /*14000*/  FMUL R6, R3, R16 ;  /* 0x0000001003067220 */ /* 0x012fc80000400000 */
[----:B------:R-:W-:-:S05]  /*14010*/  FFMA R149, R149, R2, R6 ;  /* 0x0000000295957223 */ /* 0x000fca0000000006 */
[----:B------:R-:W-:-:S05]  /*14020*/  F2FP.TF32.F32.PACK_B R149, R149 ;  /* 0x00000095ff95723e */ /* 0x000fca00024050ff */
[----:B------:R0:W-:Y:S01]  /*14030*/  @P0 STG.E desc[UR36][R8.64+0x3e4], R149 ;  /* 0x0003e49508000986 */ /* 0x0001e2000c101924 */
[----:B------:R-:W-:Y:S05]  /*14040*/  @!P2 BRA `(.L_x_539) ;  /* 0x000000000004a947 */ /* 0x000fea0003800000 */
[----:B------:R1:W5:Y:S02]  /*14050*/  LDG.E.LTC128B R153, desc[UR36][R12.64+0x3e0] ;  /* 0x0003e0240c997981 */ /* 0x000364000c1e1920 */
.L_x_539:
[----:B------:R-:W-:Y:S05]  /*14060*/  BSYNC B1 ;  /* 0x0000000000017941 */ /* 0x000fea0003800000 */
.L_x_538:
        /* <DEDUP_REMOVED lines=9> */
.L_x_541:
[----:B------:R-:W-:Y:S05]  /*14100*/  BSYNC B1 ;  /* 0x0000000000017941 */ /* 0x000fea0003800000 */
.L_x_540:
[----:B------:R-:W-:Y:S05]  /*14110*/  @!P1 BRA `(.L_x_542) ;  /* 0x00000050004c9947 */ /* 0x000fea0003800000 */
[----:B-----5:R-:W-:-:S05]  /*14120*/  LOP3.LUT R153, R153, 0xffffe000, RZ, 0xc0, !PT ;  /* 0xffffe00099997812 */ /* 0x020fca00078ec0ff */
[----:B------:R-:W-:-:S04]  /*14130*/  FMUL R0, R153, R16 ;  /* 0x0000001099007220 */ /* 0x000fc80000400000 */
[----:B------:R-:W-:-:S05]  /*14140*/  FFMA R151, R151, R2, R0 ;  /* 0x0000000297977223 */ /* 0x000fca0000000000 */
[----:B------:R-:W-:-:S05]  /*14150*/  F2FP.TF32.F32.PACK_B R151, R151 ;  /* 0x00000097ff97723e */ /* 0x000fca00024050ff */
[----:B------:R0:W-:Y:S01]  /*14160*/  STG.E desc[UR36][R4.64+0x3e4], R151 ;  /* 0x0003e49704007986 */ /* 0x0001e2000c101924 */
[----:B------:R-:W-:Y:S05]  /*14170*/  BRA `(.L_x_542) ;  /* 0x0000005000347947 */ /* 0x000fea0003800000 */
.L_x_35:
[----:B------:R-:W2:Y:S01]  /*14180*/  LDL.LU R3, [R1] ;  /* 0x0000000001037983 */ /* 0x000ea20000300800 */
[----:B------:R-:W-:-:S03]  /*14190*/  ULDC.64 UR4, c[0x0][0x5c0] ;  /* 0x0001700000047ab9 */ /* 0x000fc60000000a00 */
[----:B------:R-:W3:Y:S04]  /*141a0*/  LDL.LU R9, [R1+0x8] ;  /* 0x0000080001097983 */ /* 0x000ee80000300800 */
[----:B------:R-:W4:Y:S04]  /*141b0*/  LDL.LU R8, [R1+0x54] ;  /* 0x0000540001087983 */ /* 0x000f280000300800 */
[----:B------:R-:W5:Y:S04]  /*141c0*/  LDL.LU R235, [R1+0x8c] ;  /* 0x00008c0001eb7983 */ /* 0x000f680000300800 */
        /* <DEDUP_REMOVED lines=91> */
[----:B------:R-:W5:Y:S01]  /*14780*/  LDL.LU R12, [R1+0x1fc] ;  /* 0x0001fc00010c7983 */ /* 0x000f620000300800 */
[----:B--2---:R-:W-:Y:S01]  /*14790*/  FMUL R3, R3, R2 ;  /* 0x0000000203037220 */ /* 0x004fe20000400000 */
[----:B------:R-:W-:-:S02]  /*147a0*/  LEA R4, P0, R6, UR4, 0x2 ;  /* 0x0000000406047c11 */ /* 0x000fc4000f8010ff */
[----:B------:R-:W2:Y:S02]  /*147b0*/  LDL.LU R7, [R1+0x4] ;  /* 0x0000040001077983 */ /* 0x000ea40000300800 */
[----:B------:R-:W-:Y:S02]  /*147c0*/  LEA.HI.X R5, R6, UR5, R10, 0x2, P0 ;  /* 0x0000000506057c11 */ /* 0x000fe400080f140a */
[----:B------:R-:W-:Y:S01]  /*147d0*/  F2FP.TF32.F32.PACK_B R3, R3 ;  /* 0x00000003ff03723e */ /* 0x000fe200024050ff */
[----:B------:R-:W5:Y:S01]  /*147e0*/  LDL.LU R10, [R1+0x5c] ;  /* 0x00005c00010a7983 */ /* 0x000f620000300800 */
[----:B------:R-:W-:-:S03]  /*147f0*/  ISETP.GT.AND P0, PT, R0, 0x1, P3 ;  /* 0x000000010000780c */ /* 0x000fc60001f04270 */
[----:B------:R2:W-:Y:S01]  /*14800*/  @P1 STG.E desc[UR36][R4.64], R3 ;  /* 0x0000000304001986 */ /* 0x0005e2000c101924 */
[----:B------:R-:W-:Y:S01]  /*14810*/  ISETP.GT.AND P2, PT, R158, 0x8, PT ;  /* 0x000000089e00780c */ /* 0x000fe20003f44270 */
[----:B--2---:R-:W-:-:S05]  /*14820*/  FMUL R3, R7, R2 ;  /* 0x0000000207037220 */ /* 0x004fca0000400000 */
[----:B------:R-:W-:-:S05]  /*14830*/  F2FP.TF32.F32.PACK_B R3, R3 ;  /* 0x00000003ff03723e */ /* 0x000fca00024050ff */
[----:B------:R0:W-:Y:S04]  /*14840*/  @P0 STG.E desc[UR36][R4.64+0x4], R3 ;  /* 0x0000040304000986 */ /* 0x0001e8000c101924 */
[----:B0-----:R-:W2:Y:S01]  /*14850*/  LDL.LU R3, [R1+0xc] ;  /* 0x00000c0001037983 */ /* 0x001ea20000300800 */
[----:B------:R-:W-:Y:S01]  /*14860*/  USHF.L.U32 UR5, UR8, 0x5, URZ ;  /* 0x0000000508057899 */ /* 0x000fe2000800063f */
[----:B------:R-:W-:Y:S01]  /*14870*/  ISETP.GT.AND P0, PT, R0, RZ, P2 ;  /* 0x000000ff0000720c */ /* 0x000fe20001704270 */
[----:B------:R-:W-:Y:S01]  /*14880*/  USHF.L.U64.HI UR4, UR8, 0x5, UR9 ;  /* 0x0000000508047899 */ /* 0x000fe20008010209 */
[----:B---3--:R-:W-:-:S03]  /*14890*/  FMUL R9, R9, R2 ;  /* 0x0000000209097220 */ /* 0x008fc60000400000 */
[----:B------:R-:W-:Y:S02]  /*148a0*/  IADD3 R6, P1, R4, UR5, RZ ;  /* 0x0000000504067c10 */ /* 0x000fe4000ff3e0ff */
[----:B------:R-:W-:Y:S02]  /*148b0*/  F2FP.TF32.F32.PACK_B R9, R9 ;  /* 0x00000009ff09723e */ /* 0x000fe400024050ff */
[----:B------:R-:W-:-:S05]  /*148c0*/  IADD3.X R7, R5, UR4, RZ, P1, !PT ;  /* 0x0000000405077c10 */ /* 0x000fca0008ffe4ff */
[----:B------:R0:W-:Y:S01]  /*148d0*/  @P0 STG.E desc[UR36][R6.64], R9 ;  /* 0x0000000906000986 */ /* 0x0001e2000c101924 */
[----:B------:R-:W-:-:S03]  /*148e0*/  ISETP.GT.AND P0, PT, R0, 0x1, P2 ;  /* 0x000000010000780c */ /* 0x000fc60001704270 */
[----:B0-----:R-:W3:Y:S01]  /*148f0*/  LDL.LU R9, [R1+0x60] ;  /* 0x0000600001097983 */ /* 0x001ee20000300800 */
[----:B--2---:R-:W-:-:S05]  /*14900*/  FMUL R3, R3, R2 ;  /* 0x0000000203037220 */ /* 0x004fca0000400000 */
[----:B------:R-:W-:-:S05]  /*14910*/  F2FP.TF32.F32.PACK_B R3, R3 ;  /* 0x00000003ff03723e */ /* 0x000fca00024050ff */
[----:B------:R0:W-:Y:S04]  /*14920*/  @P0 STG.E desc[UR36][R6.64+0x4], R3 ;  /* 0x0000040306000986 */ /* 0x0001e8000c101924 */
[----:B0-----:R-:W2:Y:S01]  /*14930*/  LDL.LU R3, [R1+0x10] ;  /* 0x0000100001037983 */ /* 0x001ea20000300800 */
[----:B------:R-:W-:Y:S01]  /*14940*/  ISETP.GT.AND P0, PT, R0, 0x8, P3 ;  /* 0x000000080000780c */ /* 0x000fe20001f04270 */
[----:B--2---:R-:W-:-:S05]  /*14950*/  FMUL R3, R3, R2 ;  /* 0x0000000203037220 */ /* 0x004fca0000400000 */
[----:B------:R-:W-:-:S07]  /*14960*/  F2FP.TF32.F32.PACK_B R3, R3 ;  /* 0x00000003ff03723e */ /* 0x000fce00024050ff */
        /* <DEDUP_REMOVED lines=82> */
[C---:B------:R-:W-:Y:S02]  /*14e90*/  ISETP.GT.AND P1, PT, R0.reuse, 0x29, P3 ;  /* 0x000000290000780c */ /* 0x040fe40001f24270 */
[----:B------:R-:W-:Y:S01]  /*14ea0*/  ISETP.GT.AND P0, PT, R0, 0x28, P2 ;  /* 0x000000280000780c */ /* 0x000fe20001704270 */
[----:B----4-:R-:W-:-:S05]  /*14eb0*/  FMUL R8, R8, R2 ;  /* 0x0000000208087220 */ /* 0x010fca0000400000 */
[----:B------:R-:W-:-:S05]  /*14ec0*/  F2FP.TF32.F32.PACK_B R8, R8 ;  /* 0x00000008ff08723e */ /* 0x000fca00024050ff */
[----:B------:R0:W-:Y:S04]  /*14ed0*/  @P1 STG.E desc[UR36][R4.64+0xa4], R8 ;  /* 0x0000a40804001986 */ /* 0x0001e8000c101924 */
[----:B0-----:R-:W4:Y:S01]  /*14ee0*/  LDL.LU R8, [R1+0x64] ;  /* 0x0000640001087983 */ /* 0x001f220000300800 */
[----:B--2---:R-:W-:-:S05]  /*14ef0*/  FMUL R3, R3, R2 ;  /* 0x0000000203037220 */ /* 0x004fca0000400000 */
[----:B------:R-:W-:-:S05]  /*14f00*/  F2FP.TF32.F32.PACK_B R3, R3 ;  /* 0x00000003ff03723e */ /* 0x000fca00024050ff */
[----:B------:R0:W-:Y:S04]  /*14f10*/  @P0 STG.E desc[UR36][R6.64+0xa0], R3 ;  /* 0x0000a00306000986 */ /* 0x0001e8000c101924 */
[----:B0-----:R-:W2:Y:S01]  /*14f20*/  LDL.LU R3, [R1+0x68] ;  /* 0x0000680001037983 */ /* 0x001ea20000300800 */
[C---:B------:R-:W-:Y:S02]  /*14f30*/  ISETP.GT.AND P1, PT, R0.reuse, 0x29, P2 ;  /* 0x000000290000780c */ /* 0x040fe40001724270 */
[----:B------:R-:W-:Y:S01]  /*14f40*/  ISETP.GT.AND P4, PT, R0, 0x30, P3 ;  /* 0x000000300000780c */ /* 0x000fe20001f84270 */
[-C--:B-----5:R-:W-:Y:S01]  /*14f50*/  FMUL R10, R10, R2.reuse ;  /* 0x000000020a0a7220 */ /* 0x0a0fe20000400000 */
[C---:B------:R-:W-:Y:S01]  /*14f60*/  ISETP.GT.AND P5, PT, R0.reuse, 0x31, P3 ;  /* 0x000000310000780c */ /* 0x040fe20001fa4270 */
[-C--:B---3--:R-:W-:Y:S01]  /*14f70*/  FMUL R9, R9, R2.reuse ;  /* 0x0000000209097220 */ /* 0x088fe20000400000 */
[----:B------:R-:W-:Y:S01]  /*14f80*/  ISETP.GT.AND P0, PT, R0, 0x30, P2 ;  /* 0x000000300000780c */ /* 0x000fe20001704270 */
[----:B----4-:R-:W-:Y:S01]  /*14f90*/  FMUL R8, R8, R2 ;  /* 0x0000000208087220 */ /* 0x010fe20000400000 */
[----:B------:R-:W-:-:S02]  /*14fa0*/  F2FP.TF32.F32.PACK_B R10, R10 ;  /* 0x0000000aff0a723e */ /* 0x000fc400024050ff */
[----:B------:R-:W-:Y:S02]  /*14fb0*/  F2FP.TF32.F32.PACK_B R9, R9 ;  /* 0x00000009ff09723e */ /* 0x000fe400024050ff */
[----:B------:R-:W-:Y:S01]  /*14fc0*/  F2FP.TF32.F32.PACK_B R8, R8 ;  /* 0x00000008ff08723e */ /* 0x000fe200024050ff */
[----:B------:R0:W-:Y:S04]  /*14fd0*/  @P1 STG.E desc[UR36][R6.64+0xa4], R10 ;  /* 0x0000a40a06001986 */ /* 0x0001e8000c101924 */
[----:B------:R1:W-:Y:S04]  /*14fe0*/  @P4 STG.E desc[UR36][R4.64+0xc0], R9 ;  /* 0x0000c00904004986 */ /* 0x0003e8000c101924 */
[----:B------:R3:W-:Y:S04]  /*14ff0*/  @P5 STG.E desc[UR36][R4.64+0xc4], R8 ;  /* 0x0000c40804005986 */ /* 0x0007e8000c101924 */
[----:B0-----:R-:W4:Y:S04]  /*15000*/  LDL.LU R10, [R1+0x6c] ;  /* 0x00006c00010a7983 */ /* 0x001f280000300800 */
[----:B-1----:R-:W5:Y:S04]  /*15010*/  LDL.LU R9, [R1+0x70] ;  /* 0x0000700001097983 */ /* 0x002f680000300800 */
[----:B---3--:R-:W3:Y:S01]  /*15020*/  LDL.LU R8, [R1+0x78] ;  /* 0x0000780001087983 */ /* 0x008ee20000300800 */
[----:B--2---:R-:W-:-:S05]  /*15030*/  FMUL R3, R3, R2 ;  /* 0x0000000203037220 */ /* 0x004fca0000400000 */
[----:B------:R-:W-:-:S05]  /*15040*/  F2FP.TF32.F32.PACK_B R3, R3 ;  /* 0x00000003ff03723e */ /* 0x000fca00024050ff */
[----:B------:R0:W-:Y:S04]  /*15050*/  @P0 STG.E desc[UR36][R6.64+0xc0], R3 ;  /* 0x0000c00306000986 */ /* 0x0001e8000c101924 */
[----:B0-----:R-:W2:Y:S01]  /*15060*/  LDL.LU R3, [R1+0x74] ;  /* 0x0000740001037983 */ /* 0x001ea20000300800 */
[C---:B------:R-:W-:Y:S02]  /*15070*/  ISETP.GT.AND P1, PT, R0.reuse, 0x31, P2 ;  /* 0x000000310000780c */ /* 0x040fe40001724270 */
[----:B------:R-:W-:Y:S01]  /*15080*/  ISETP.GT.AND P4, PT, R0, 0x38, P3 ;  /* 0x000000380000780c */ /* 0x000fe20001f84270 */
[-C--:B----4-:R-:W-:Y:S01]  /*15090*/  FMUL R10, R10, R2.reuse ;  /* 0x000000020a0a7220 */ /* 0x090fe20000400000 */
[C---:B------:R-:W-:Y:S01]  /*150a0*/  ISETP.GT.AND P5, PT, R0.reuse, 0x39, P3 ;  /* 0x000000390000780c */ /* 0x040fe20001fa4270 */
[----:B-----5:R-:W-:Y:S01]  /*150b0*/  FMUL R9, R9, R2 ;  /* 0x0000000209097220 */ /* 0x020fe20000400000 */
[----:B------:R-:W-:-:S02]  /*150c0*/  ISETP.GT.AND P0, PT, R0, 0x38, P2 ;  /* 0x000000380000780c */ /* 0x000fc40001704270 */
[----:B------:R-:W-:Y:S01]  /*150d0*/  F2FP.TF32.F32.PACK_B R10, R10 ;  /* 0x0000000aff0a723e */ /* 0x000fe200024050ff */
[----:B---3--:R-:W-:Y:S01]  /*150e0*/  FMUL R8, R8, R2 ;  /* 0x0000000208087220 */ /* 0x008fe20000400000 */
[----:B------:R-:W-:-:S03]  /*150f0*/  F2FP.TF32.F32.PACK_B R9, R9 ;  /* 0x00000009ff09723e */ /* 0x000fc600024050ff */
[----:B------:R0:W-:Y:S01]  /*15100*/  @P1 STG.E desc[UR36][R6.64+0xc4], R10 ;  /* 0x0000c40a06001986 */ /* 0x0001e2000c101924 */
[----:B------:R-:W-:-:S03]  /*15110*/  F2FP.TF32.F32.PACK_B R8, R8 ;  /* 0x00000008ff08723e */ /* 0x000fc600024050ff */
[----:B------:R1:W-:Y:S04]  /*15120*/  @P4 STG.E desc[UR36][R4.64+0xe0], R9 ;  /* 0x0000e00904004986 */ /* 0x0003e8000c101924 */
[----:B0-----:R-:W3:Y:S04]  /*15130*/  LDL.LU R10, [R1+0x80] ;  /* 0x00008000010a7983 */ /* 0x001ee80000300800 */
[----:B-1----:R-:W4:Y:S01]  /*15140*/  LDL.LU R9, [R1+0x84] ;  /* 0x0000840001097983 */ /* 0x002f220000300800 */
[----:B--2---:R-:W-:-:S05]  /*15150*/  FMUL R3, R3, R2 ;  /* 0x0000000203037220 */ /* 0x004fca0000400000 */
[----:B------:R-:W-:-:S05]  /*15160*/  F2FP.TF32.F32.PACK_B R3, R3 ;  /* 0x00000003ff03723e */ /* 0x000fca00024050ff */
[----:B------:R0:W-:Y:S04]  /*15170*/  @P5 STG.E desc[UR36][R4.64+0xe4], R3 ;  /* 0x0000e40304005986 */ /* 0x0001e8000c101924 */
[----:B------:R1:W-:Y:S04]  /*15180*/  @P0 STG.E desc[UR36][R6.64+0xe0], R8 ;  /* 0x0000e00806000986 */ /* 0x0003e8000c101924 */
[----:B0-----:R-:W2:Y:S04]  /*15190*/  LDL.LU R3, [R1+0x7c] ;  /* 0x00007c0001037983 */ /* 0x001ea80000300800 */
[----:B-1----:R-:W5:Y:S01]  /*151a0*/  LDL.LU R8, [R1+0x88] ;  /* 0x0000880001087983 */ /* 0x002f620000300800 */
[----:B------:R-:W-:-:S02]  /*151b0*/  ISETP.GT.AND P1, PT, R0, 0x39, P2 ;  /* 0x000000390000780c */ /* 0x000fc40001724270 */
[----:B------:R-:W-:Y:S01]  /*151c0*/  ISETP.GT.AND P4, PT, R0, 0x40, P3 ;  /* 0x000000400000780c */ /* 0x000fe20001f84270 */
[-C--:B---3--:R-:W-:Y:S01]  /*151d0*/  FMUL R10, R10, R2.reuse ;  /* 0x000000020a0a7220 */ /* 0x088fe20000400000 */
[C---:B------:R-:W-:Y:S02]  /*151e0*/  ISETP.GT.AND P5, PT, R0.reuse, 0x41, P3 ;  /* 0x000000410000780c */ /* 0x040fe40001fa4270 */
[----:B------:R-:W-:Y:S01]  /*151f0*/  ISETP.GT.AND P0, PT, R0, 0x40, P2 ;  /* 0x000000400000780c */ /* 0x000fe20001704270 */
[----:B----4-:R-:W-:Y:S01]  /*15200*/  FMUL R9, R9, R2 ;  /* 0x0000000209097220 */ /* 0x010fe20000400000 */
[----:B------:R-:W-:-:S04]  /*15210*/  F2FP.TF32.F32.PACK_B R10, R10 ;  /* 0x0000000aff0a723e */ /* 0x000fc800024050ff */
[----:B------:R-:W-:Y:S01]  /*15220*/  F2FP.TF32.F32.PACK_B R9, R9 ;  /* 0x00000009ff09723e */ /* 0x000fe200024050ff */
[-C--:B------:R-:W-:Y:S01]  /*15230*/  FMUL R11, R11, R2.reuse ;  /* 0x000000020b0b7220 */ /* 0x080fe20000400000 */
[----:B------:R-:W-:-:S04]  /*15240*/  FMUL R13, R13, R2 ;  /* 0x000000020d0d7220 */ /* 0x000fc80000400000 */
[----:B------:R-:W-:Y:S02]  /*15250*/  F2FP.TF32.F32.PACK_B R11, R11 ;  /* 0x0000000bff0b723e */ /* 0x000fe400024050ff */
[----:B------:R-:W-:Y:S01]  /*15260*/  F2FP.TF32.F32.PACK_B R13, R13 ;  /* 0x0000000dff0d723e */ /* 0x000fe200024050ff */
[----:B------:R-:W-:-:S05]  /*15270*/  FMUL R15, R15, R2 ;  /* 0x000000020f0f7220 */ /* 0x000fca0000400000 */
[----:B------:R-:W-:Y:S01]  /*15280*/  F2FP.TF32.F32.PACK_B R15, R15 ;  /* 0x0000000fff0f723e */ /* 0x000fe200024050ff */
[----:B------:R-:W-:-:S05]  /*15290*/  FMUL R19, R19, R2 ;  /* 0x0000000213137220 */ /* 0x000fca0000400000 */
[----:B------:R-:W-:Y:S01]  /*152a0*/  F2FP.TF32.F32.PACK_B R19, R19 ;  /* 0x00000013ff13723e */ /* 0x000fe200024050ff */
[-C--:B--2---:R-:W-:Y:S01]  /*152b0*/  FMUL R3, R3, R2.reuse ;  /* 0x0000000203037220 */ /* 0x084fe20000400000 */
[----:B-----5:R-:W-:-:S04]  /*152c0*/  FMUL R8, R8, R2 ;  /* 0x0000000208087220 */ /* 0x020fc80000400000 */
[----:B------:R-:W-:Y:S02]  /*152d0*/  F2FP.TF32.F32.PACK_B R3, R3 ;  /* 0x00000003ff03723e */ /* 0x000fe400024050ff */
[----:B------:R-:W-:-:S03]  /*152e0*/  F2FP.TF32.F32.PACK_B R8, R8 ;  /* 0x00000008ff08723e */ /* 0x000fc600024050ff */
[----:B------:R0:W-:Y:S01]  /*152f0*/  @P1 STG.E desc[UR36][R6.64+0xe4], R3 ;  /* 0x0000e40306001986 */ /* 0x0001e2000c101924 */
[----:B------:R-:W-:-:S03]  /*15300*/  ISETP.GT.AND P1, PT, R0, 0x41, P2 ;  /* 0x000000410000780c */ /* 0x000fc60001724270 */
[----:B------:R-:W-:Y:S01]  /*15310*/  @P4 STG.E desc[UR36][R4.64+0x100], R10 ;  /* 0x0001000a04004986 */ /* 0x000fe2000c101924 */
[----:B------:R-:W-:-:S03]  /*15320*/  ISETP.GT.AND P4, PT, R0, 0x48, P3 ;  /* 0x000000480000780c */ /* 0x000fc60001f84270 */
[----:B------:R-:W-:Y:S01]  /*15330*/  @P5 STG.E desc[UR36][R4.64+0x104], R9 ;  /* 0x0001040904005986 */ /* 0x000fe2000c101924 */
[----:B0-----:R-:W-:-:S03]  /*15340*/  FMUL R3, R235, R2 ;  /* 0x00000002eb037220 */ /* 0x001fc60000400000 */
[----:B------:R0:W-:Y:S02]  /*15350*/  @P0 STG.E desc[UR36][R6.64+0x100], R8 ;  /* 0x0001000806000986 */ /* 0x0001e4000c101924 */
[----:B------:R-:W-:Y:S01]  /*15360*/  F2FP.TF32.F32.PACK_B R3, R3 ;  /* 0x00000003ff03723e */ /* 0x000fe200024050ff */
[----:B0-----:R-:W-:Y:S01]  /*15370*/  FMUL R8, R234, R2 ;  /* 0x00000002ea087220 */ /* 0x001fe20000400000 */
[----:B------:R-:W-:-:S04]  /*15380*/  ISETP.GT.AND P5, PT, R0, 0x49, P3 ;  /* 0x000000490000780c */ /* 0x000fc80001fa4270 */
[----:B------:R-:W-:Y:S01]  /*15390*/  F2FP.TF32.F32.PACK_B R8, R8 ;  /* 0x00000008ff08723e */ /* 0x000fe200024050ff */
[----:B------:R0:W-:Y:S01]  /*153a0*/  @P1 STG.E desc[UR36][R6.64+0x104], R3 ;  /* 0x0001040306001986 */ /* 0x0001e2000c101924 */
[C---:B------:R-:W-:Y:S01]  /*153b0*/  ISETP.GT.AND P0, PT, R0.reuse, 0x48, P2 ;  /* 0x000000480000780c */ /* 0x040fe20001704270 */
[-C--:B------:R-:W-:Y:S01]  /*153c0*/  FMUL R9, R233, R2.reuse ;  /* 0x00000002e9097220 */ /* 0x080fe20000400000 */
[C---:B------:R-:W-:Y:S01]  /*153d0*/  ISETP.GT.AND P1, PT, R0.reuse, 0x49, P2 ;  /* 0x000000490000780c */ /* 0x040fe20001724270 */
[----:B------:R-:W-:Y:S01]  /*153e0*/  @P4 STG.E desc[UR36][R4.64+0x120], R8 ;  /* 0x0001200804004986 */ /* 0x000fe2000c101924 */
[----:B------:R-:W-:Y:S01]  /*153f0*/  ISETP.GT.AND P4, PT, R0, 0x50, P3 ;  /* 0x000000500000780c */ /* 0x000fe20001f84270 */
[----:B------:R-:W-:Y:S01]  /*15400*/  FMUL R10, R232, R2 ;  /* 0x00000002e80a7220 */ /* 0x000fe20000400000 */
[----:B------:R-:W-:-:S04]  /*15410*/  F2FP.TF32.F32.PACK_B R9, R9 ;  /* 0x00000009ff09723e */ /* 0x000fc800024050ff */
[----:B------:R-:W-:Y:S01]  /*15420*/  F2FP.TF32.F32.PACK_B R10, R10 ;  /* 0x0000000aff0a723e */ /* 0x000fe200024050ff */
[----:B------:R1:W-:Y:S01]  /*15430*/  @P5 STG.E desc[UR36][R4.64+0x124], R9 ;  /* 0x0001240904005986 */ /* 0x0003e2000c101924 */
[----:B------:R-:W-:-:S03]  /*15440*/  ISETP.GT.AND P5, PT, R0, 0x51, P3 ;  /* 0x000000510000780c */ /* 0x000fc60001fa4270 */
[----:B------:R-:W-:Y:S01]  /*15450*/  @P0 STG.E desc[UR36][R6.64+0x120], R10 ;  /* 0x0001200a06000986 */ /* 0x000fe2000c101924 */
[----:B------:R-:W-:-:S03]  /*15460*/  ISETP.GT.AND P0, PT, R0, 0x50, P2 ;  /* 0x000000500000780c */ /* 0x000fc60001704270 */
[----:B------:R2:W-:Y:S01]  /*15470*/  @P1 STG.E desc[UR36][R6.64+0x124], R11 ;  /* 0x0001240b06001986 */ /* 0x0005e2000c101924 */
[C---:B------:R-:W-:Y:S01]  /*15480*/  ISETP.GT.AND P1, PT, R0.reuse, 0x51, P2 ;  /* 0x000000510000780c */ /* 0x040fe20001724270 */
[-C--:B0-----:R-:W-:Y:S02]  /*15490*/  FMUL R3, R231, R2.reuse ;  /* 0x00000002e7037220 */ /* 0x081fe40000400000 */
[----:B------:R0:W-:Y:S01]  /*154a0*/  @P4 STG.E desc[UR36][R4.64+0x140], R13 ;  /* 0x0001400d04004986 */ /* 0x0001e2000c101924 */
[----:B------:R-:W-:Y:S01]  /*154b0*/  ISETP.GT.AND P4, PT, R0, 0x58, P3 ;  /* 0x000000580000780c */ /* 0x000fe20001f84270 */
[-C--:B-1----:R-:W-:Y:S01]  /*154c0*/  FMUL R9, R230, R2.reuse ;  /* 0x00000002e6097220 */ /* 0x082fe20000400000 */
[----:B------:R-:W-:Y:S01]  /*154d0*/  F2FP.TF32.F32.PACK_B R3, R3 ;  /* 0x00000003ff03723e */ /* 0x000fe200024050ff */
[----:B--2---:R-:W-:-:S03]  /*154e0*/  FMUL R11, R229, R2 ;  /* 0x00000002e50b7220 */ /* 0x004fc60000400000 */
[----:B------:R-:W-:Y:S01]  /*154f0*/  F2FP.TF32.F32.PACK_B R9, R9 ;  /* 0x00000009ff09723e */ /* 0x000fe200024050ff */
[----:B------:R-:W-:Y:S01]  /*15500*/  @P5 STG.E desc[UR36][R4.64+0x144], R15 ;  /* 0x0001440f04005986 */ /* 0x000fe2000c101924 */
[----:B------:R-:W-:-:S03]  /*15510*/  F2FP.TF32.F32.PACK_B R11, R11 ;  /* 0x0000000bff0b723e */ /* 0x000fc600024050ff */
[----:B------:R1:W-:Y:S01]  /*15520*/  @P0 STG.E desc[UR36][R6.64+0x140], R3 ;  /* 0x0001400306000986 */ /* 0x0003e2000c101924 */
[C---:B------:R-:W-:Y:S02]  /*15530*/  ISETP.GT.AND P5, PT, R0.reuse, 0x59, P3 ;  /* 0x000000590000780c */ /* 0x040fe40001fa4270 */
[C---:B------:R-:W-:Y:S01]  /*15540*/  ISETP.GT.AND P0, PT, R0.reuse, 0x58, P2 ;  /* 0x000000580000780c */ /* 0x040fe20001704270 */
[----:B------:R2:W-:Y:S01]  /*15550*/  @P1 STG.E desc[UR36][R6.64+0x144], R9 ;  /* 0x0001440906001986 */ /* 0x0005e2000c101924 */
[----:B------:R-:W-:Y:S01]  /*15560*/  ISETP.GT.AND P1, PT, R0, 0x59, P2 ;  /* 0x000000590000780c */ /* 0x000fe20001724270 */
[-C--:B0-----:R-:W-:Y:S02]  /*15570*/  FMUL R13, R228, R2.reuse ;  /* 0x00000002e40d7220 */ /* 0x081fe40000400000 */
[----:B------:R0:W-:Y:S01]  /*15580*/  @P4 STG.E desc[UR36][R4.64+0x160], R11 ;  /* 0x0001600b04004986 */ /* 0x0001e2000c101924 */
[----:B------:R-:W-:Y:S01]  /*15590*/  ISETP.GT.AND P4, PT, R0, 0x60, P3 ;  /* 0x000000600000780c */ /* 0x000fe20001f84270 */
[-C--:B-1----:R-:W-:Y:S01]  /*155a0*/  FMUL R3, R227, R2.reuse ;  /* 0x00000002e3037220 */ /* 0x082fe20000400000 */
[----:B------:R-:W-:Y:S01]  /*155b0*/  F2FP.TF32.F32.PACK_B R13, R13 ;  /* 0x0000000dff0d723e */ /* 0x000fe200024050ff */
[----:B--2---:R-:W-:-:S03]  /*155c0*/  FMUL R9, R226, R2 ;  /* 0x00000002e2097220 */ /* 0x004fc60000400000 */
[----:B------:R-:W-:Y:S01]  /*155d0*/  F2FP.TF32.F32.PACK_B R3, R3 ;  /* 0x00000003ff03723e */ /* 0x000fe200024050ff */
[----:B------:R1:W-:Y:S01]  /*155e0*/  @P5 STG.E desc[UR36][R4.64+0x164], R13 ;  /* 0x0001640d04005986 */ /* 0x0003e2000c101924 */
[----:B------:R-:W-:-:S03]  /*155f0*/  F2FP.TF32.F32.PACK_B R9, R9 ;  /* 0x00000009ff09723e */ /* 0x000fc600024050ff */
[----:B------:R-:W-:Y:S01]  /*15600*/  @P0 STG.E desc[UR36][R6.64+0x160], R19 ;  /* 0x0001601306000986 */ /* 0x000fe2000c101924 */
[C---:B------:R-:W-:Y:S02]  /*15610*/  ISETP.GT.AND P5, PT, R0.reuse, 0x61, P3 ;  /* 0x000000610000780c */ /* 0x040fe40001fa4270 */
[C---:B------:R-:W-:Y:S01]  /*15620*/  ISETP.GT.AND P0, PT, R0.reuse, 0x60, P2 ;  /* 0x000000600000780c */ /* 0x040fe20001704270 */
[----:B------:R2:W-:Y:S01]  /*15630*/  @P1 STG.E desc[UR36][R6.64+0x164], R3 ;  /* 0x0001640306001986 */ /* 0x0005e2000c101924 */
[C---:B------:R-:W-:Y:S01]  /*15640*/  ISETP.GT.AND P1, PT, R0.reuse, 0x61, P2 ;  /* 0x000000610000780c */ /* 0x040fe20001724270 */
[-C--:B0-----:R-:W-:Y:S02]  /*15650*/  FMUL R11, R225, R2.reuse ;  /* 0x00000002e10b7220 */ /* 0x081fe40000400000 */
[----:B------:R0:W-:Y:S01]  /*15660*/  @P4 STG.E desc[UR36][R4.64+0x180], R9 ;  /* 0x0001800904004986 */ /* 0x0001e2000c101924 */
[----:B------:R-:W-:Y:S01]  /*15670*/  ISETP.GT.AND P4, PT, R0, 0x68, P3 ;  /* 0x000000680000780c */ /* 0x000fe20001f84270 */
[-C--:B------:R-:W-:Y:S01]  /*15680*/  FMUL R15, R224, R2.reuse ;  /* 0x00000002e00f7220 */ /* 0x080fe20000400000 */
[-C--:B-1----:R-:W-:Y:S01]  /*15690*/  FMUL R13, R223, R2.reuse ;  /* 0x00000002df0d7220 */ /* 0x082fe20000400000 */
[----:B------:R-:W-:Y:S01]  /*156a0*/  F2FP.TF32.F32.PACK_B R11, R11 ;  /* 0x0000000bff0b723e */ /* 0x000fe200024050ff */
[----:B--2---:R-:W-:-:S02]  /*156b0*/  FMUL R3, R222, R2 ;  /* 0x00000002de037220 */ /* 0x004fc40000400000 */
[----:B------:R-:W-:Y:S02]  /*156c0*/  F2FP.TF32.F32.PACK_B R15, R15 ;  /* 0x0000000fff0f723e */ /* 0x000fe400024050ff */
[----:B------:R-:W-:Y:S02]  /*156d0*/  F2FP.TF32.F32.PACK_B R13, R13 ;  /* 0x0000000dff0d723e */ /* 0x000fe400024050ff */
[----:B------:R-:W-:Y:S01]  /*156e0*/  F2FP.TF32.F32.PACK_B R3, R3 ;  /* 0x00000003ff03723e */ /* 0x000fe200024050ff */
[----:B------:R1:W-:Y:S01]  /*156f0*/  @P5 STG.E desc[UR36][R4.64+0x184], R11 ;  /* 0x0001840b04005986 */ /* 0x0003e2000c101924 */
[----:B------:R-:W-:-:S03]  /*15700*/  ISETP.GT.AND P5, PT, R0, 0x69, P3 ;  /* 0x000000690000780c */ /* 0x000fc60001fa4270 */
[----:B------:R-:W-:Y:S01]  /*15710*/  @P0 STG.E desc[UR36][R6.64+0x180], R15 ;  /* 0x0001800f06000986 */ /* 0x000fe2000c101924 */
[C---:B------:R-:W-:Y:S01]  /*15720*/  ISETP.GT.AND P0, PT, R0.reuse, 0x68, P2 ;  /* 0x000000680000780c */ /* 0x040fe20001704270 */
[-C--:B0-----:R-:W-:Y:S02]  /*15730*/  FMUL R9, R221, R2.reuse ;  /* 0x00000002dd097220 */ /* 0x081fe40000400000 */
[----:B------:R0:W-:Y:S01]  /*15740*/  @P1 STG.E desc[UR36][R6.64+0x184], R13 ;  /* 0x0001840d06001986 */ /* 0x0001e2000c101924 */
[----:B------:R-:W-:Y:S01]  /*15750*/  ISETP.GT.AND P1, PT, R0, 0x69, P2 ;  /* 0x000000690000780c */ /* 0x000fe20001724270 */
[-C--:B------:R-:W-:Y:S02]  /*15760*/  FMUL R19, R220, R2.reuse ;  /* 0x00000002dc137220 */ /* 0x080fe40000400000 */
[----:B------:R2:W-:Y:S01]  /*15770*/  @P4 STG.E desc[UR36][R4.64+0x1a0], R3 ;  /* 0x0001a00304004986 */ /* 0x0005e2000c101924 */
[----:B------:R-:W-:Y:S01]  /*15780*/  ISETP.GT.AND P4, PT, R0, 0x70, P3 ;  /* 0x000000700000780c */ /* 0x000fe20001f84270 */
[----:B-1----:R-:W-:Y:S01]  /*15790*/  FMUL R11, R219, R2 ;  /* 0x00000002db0b7220 */ /* 0x002fe20000400000 */
[----:B------:R-:W-:-:S02]  /*157a0*/  F2FP.TF32.F32.PACK_B R9, R9 ;  /* 0x00000009ff09723e */ /* 0x000fc400024050ff */
[----:B------:R-:W-:Y:S01]  /*157b0*/  F2FP.TF32.F32.PACK_B R19, R19 ;  /* 0x00000013ff13723e */ /* 0x000fe200024050ff */
[-C--:B0-----:R-:W-:Y:S01]  /*157c0*/  FMUL R13, R218, R2.reuse ;  /* 0x00000002da0d7220 */ /* 0x081fe20000400000 */
[----:B------:R-:W-:Y:S01]  /*157d0*/  F2FP.TF32.F32.PACK_B R11, R11 ;  /* 0x0000000bff0b723e */ /* 0x000fe200024050ff */
[----:B------:R0:W-:Y:S03]  /*157e0*/  @P5 STG.E desc[UR36][R4.64+0x1a4], R9 ;  /* 0x0001a40904005986 */ /* 0x0001e6000c101924 */
[----:B------:R-:W-:Y:S01]  /*157f0*/  F2FP.TF32.F32.PACK_B R13, R13 ;  /* 0x0000000dff0d723e */ /* 0x000fe200024050ff */
[----:B------:R-:W-:Y:S01]  /*15800*/  @P0 STG.E desc[UR36][R6.64+0x1a0], R19 ;  /* 0x0001a01306000986 */ /* 0x000fe2000c101924 */
[C---:B------:R-:W-:Y:S02]  /*15810*/  ISETP.GT.AND P5, PT, R0.reuse, 0x71, P3 ;  /* 0x000000710000780c */ /* 0x040fe40001fa4270 */
[C---:B------:R-:W-:Y:S01]  /*15820*/  ISETP.GT.AND P0, PT, R0.reuse, 0x70, P2 ;  /* 0x000000700000780c */ /* 0x040fe20001704270 */
[----:B------:R1:W-:Y:S01]  /*15830*/  @P1 STG.E desc[UR36][R6.64+0x1a4], R11 ;  /* 0x0001a40b06001986 */ /* 0x0003e2000c101924 */
[----:B------:R-:W-:Y:S01]  /*15840*/  ISETP.GT.AND P1, PT, R0, 0x71, P2 ;  /* 0x000000710000780c */ /* 0x000fe20001724270 */
[----:B--2---:R-:W-:-:S02]  /*15850*/  FMUL R3, R217, R2 ;  /* 0x00000002d9037220 */ /* 0x004fc40000400000 */
[----:B------:R2:W-:Y:S01]  /*15860*/  @P4 STG.E desc[UR36][R4.64+0x1c0], R13 ;  /* 0x0001c00d04004986 */ /* 0x0005e2000c101924 */
[----:B------:R-:W-:Y:S01]  /*15870*/  ISETP.GT.AND P4, PT, R0, 0x78, P3 ;  /* 0x000000780000780c */ /* 0x000fe20001f84270 */
[-C--:B------:R-:W-:Y:S01]  /*15880*/  FMUL R15, R216, R2.reuse ;  /* 0x00000002d80f7220 */ /* 0x080fe20000400000 */
[-C--:B0-----:R-:W-:Y:S01]  /*15890*/  FMUL R9, R215, R2.reuse ;  /* 0x00000002d7097220 */ /* 0x081fe20000400000 */
[----:B------:R-:W-:Y:S01]  /*158a0*/  F2FP.TF32.F32.PACK_B R3, R3 ;  /* 0x00000003ff03723e */ /* 0x000fe200024050ff */
[----:B-1----:R-:W-:Y:S02]  /*158b0*/  FMUL R11, R214, R2 ;  /* 0x00000002d60b7220 */ /* 0x002fe40000400000 */
[----:B------:R-:W-:Y:S02]  /*158c0*/  F2FP.TF32.F32.PACK_B R15, R15 ;  /* 0x0000000fff0f723e */ /* 0x000fe400024050ff */
[----:B------:R-:W-:Y:S02]  /*158d0*/  F2FP.TF32.F32.PACK_B R9, R9 ;  /* 0x00000009ff09723e */ /* 0x000fe400024050ff */
[----:B------:R-:W-:Y:S01]  /*158e0*/  F2FP.TF32.F32.PACK_B R11, R11 ;  /* 0x0000000bff0b723e */ /* 0x000fe200024050ff */
[----:B------:R0:W-:Y:S01]  /*158f0*/  @P5 STG.E desc[UR36][R4.64+0x1c4], R3 ;  /* 0x0001c40304005986 */ /* 0x0001e2000c101924 */
[----:B------:R-:W-:-:S03]  /*15900*/  ISETP.GT.AND P5, PT, R0, 0x79, P3 ;  /* 0x000000790000780c */ /* 0x000fc60001fa4270 */
[----:B------:R-:W-:Y:S01]  /*15910*/  @P0 STG.E desc[UR36][R6.64+0x1c0], R15 ;  /* 0x0001c00f06000986 */ /* 0x000fe2000c101924 */
[C---:B------:R-:W-:Y:S01]  /*15920*/  ISETP.GT.AND P0, PT, R0.reuse, 0x78, P2 ;  /* 0x000000780000780c */ /* 0x040fe20001704270 */
[-C--:B--2---:R-:W-:Y:S02]  /*15930*/  FMUL R13, R213, R2.reuse ;  /* 0x00000002d50d7220 */ /* 0x084fe40000400000 */
[----:B------:R1:W-:Y:S01]  /*15940*/  @P1 STG.E desc[UR36][R6.64+0x1c4], R9 ;  /* 0x0001c40906001986 */ /* 0x0003e2000c101924 */
[----:B------:R-:W-:Y:S01]  /*15950*/  ISETP.GT.AND P1, PT, R0, 0x79, P2 ;  /* 0x000000790000780c */ /* 0x000fe20001724270 */
[-C--:B------:R-:W-:Y:S02]  /*15960*/  FMUL R19, R212, R2.reuse ;  /* 0x00000002d4137220 */ /* 0x080fe40000400000 */
[----:B------:R2:W-:Y:S01]  /*15970*/  @P4 STG.E desc[UR36][R4.64+0x1e0], R11 ;  /* 0x0001e00b04004986 */ /* 0x0005e2000c101924 */
[----:B------:R-:W-:Y:S01]  /*15980*/  ISETP.GT.AND P4, PT, R0, 0x80, P3 ;  /* 0x000000800000780c */ /* 0x000fe20001f84270 */
[----:B0-----:R-:W-:Y:S01]  /*15990*/  FMUL R3, R211, R2 ;  /* 0x00000002d3037220 */ /* 0x001fe20000400000 */
[----:B------:R-:W-:-:S02]  /*159a0*/  F2FP.TF32.F32.PACK_B R13, R13 ;  /* 0x0000000dff0d723e */ /* 0x000fc400024050ff */
[----:B------:R-:W-:Y:S01]  /*159b0*/  F2FP.TF32.F32.PACK_B R19, R19 ;  /* 0x00000013ff13723e */ /* 0x000fe200024050ff */
[-C--:B-1----:R-:W-:Y:S01]  /*159c0*/  FMUL R9, R210, R2.reuse ;  /* 0x00000002d2097220 */ /* 0x082fe20000400000 */
        /* <DEDUP_REMOVED lines=204> */
[----:B------:R-:W-:Y:S01]  /*16690*/  ISETP.GT.AND P6, PT, R0, 0xe9, P3 ;  /* 0x000000e90000780c */ /* 0x000fe20001fc4270 */
[-C--:B0-----:R-:W-:Y:S01]  /*166a0*/  FMUL R13, R159, R2.reuse ;  /* 0x000000029f0d7220 */ /* 0x081fe20000400000 */
[----:B------:R-:W-:Y:S01]  /*166b0*/  F2FP.TF32.F32.PACK_B R11, R11 ;  /* 0x0000000bff0b723e */ /* 0x000fe200024050ff */
[-C--:B-1----:R-:W-:Y:S01]  /*166c0*/  FMUL R3, R157, R2.reuse ;  /* 0x000000029d037220 */ /* 0x082fe20000400000 */
[----:B------:R-:W-:Y:S01]  /*166d0*/  F2FP.TF32.F32.PACK_B R15, R15 ;  /* 0x0000000fff0f723e */ /* 0x000fe200024050ff */
[----:B--2---:R-:W-:Y:S01]  /*166e0*/  FMUL R9, R156, R2 ;  /* 0x000000029c097220 */ /* 0x004fe20000400000 */
[----:B------:R-:W-:Y:S02]  /*166f0*/  F2FP.TF32.F32.PACK_B R13, R13 ;  /* 0x0000000dff0d723e */ /* 0x000fe400024050ff */
[----:B------:R-:W-:Y:S01]  /*16700*/  F2FP.TF32.F32.PACK_B R3, R3 ;  /* 0x00000003ff03723e */ /* 0x000fe200024050ff */
[----:B------:R0:W-:Y:S01]  /*16710*/  @P5 STG.E desc[UR36][R4.64+0x384], R11 ;  /* 0x0003840b04005986 */ /* 0x0001e2000c101924 */
[----:B------:R-:W-:-:S03]  /*16720*/  F2FP.TF32.F32.PACK_B R9, R9 ;  /* 0x00000009ff09723e */ /* 0x000fc600024050ff */
[----:B------:R-:W-:Y:S01]  /*16730*/  @P0 STG.E desc[UR36][R6.64+0x380], R15 ;  /* 0x0003800f06000986 */ /* 0x000fe2000c101924 */
[----:B------:R-:W-:-:S03]  /*16740*/  ISETP.GT.AND P0, PT, R0, 0xe8, P2 ;  /* 0x000000e80000780c */ /* 0x000fc60001704270 */
[----:B------:R1:W-:Y:S01]  /*16750*/  @P1 STG.E desc[UR36][R6.64+0x384], R13 ;  /* 0x0003840d06001986 */ /* 0x0003e2000c101924 */
[----:B------:R-:W-:-:S03]  /*16760*/  ISETP.GT.AND P5, PT, R0, 0xe9, P2 ;  /* 0x000000e90000780c */ /* 0x000fc600017a4270 */
[----:B------:R2:W-:Y:S01]  /*16770*/  @P4 STG.E desc[UR36][R4.64+0x3a0], R3 ;  /* 0x0003a00304004986 */ /* 0x0005e2000c101924 */
[-C--:B------:R-:W-:Y:S01]  /*16780*/  FMUL R19, R155, R2.reuse ;  /* 0x000000029b137220 */ /* 0x080fe20000400000 */
[C---:B------:R-:W-:Y:S02]  /*16790*/  ISETP.GT.AND P4, PT, R0.reuse, 0xf1, P3 ;  /* 0x000000f10000780c */ /* 0x040fe40001f84270 */
[----:B------:R3:W-:Y:S01]  /*167a0*/  @P6 STG.E desc[UR36][R4.64+0x3a4], R9 ;  /* 0x0003a40904006986 */ /* 0x0007e2000c101924 */
[----:B------:R-:W-:Y:S01]  /*167b0*/  ISETP.GT.AND P6, PT, R0, 0xf0, P3 ;  /* 0x000000f00000780c */ /* 0x000fe20001fc4270 */
[-C--:B0-----:R-:W-:Y:S01]  /*167c0*/  FMUL R11, R154, R2.reuse ;  /* 0x000000029a0b7220 */ /* 0x081fe20000400000 */
[-C--:B-1----:R-:W-:Y:S01]  /*167d0*/  FMUL R13, R153, R2.reuse ;  /* 0x00000002990d7220 */ /* 0x082fe20000400000 */
[----:B------:R-:W-:Y:S01]  /*167e0*/  F2FP.TF32.F32.PACK_B R19, R19 ;  /* 0x00000013ff13723e */ /* 0x000fe200024050ff */
[----:B--2---:R-:W-:Y:S02]  /*167f0*/  FMUL R3, R23, R2 ;  /* 0x0000000217037220 */ /* 0x004fe40000400000 */
[----:B------:R-:W-:-:S02]  /*16800*/  F2FP.TF32.F32.PACK_B R11, R11 ;  /* 0x0000000bff0b723e */ /* 0x000fc400024050ff */
[----:B------:R-:W-:Y:S02]  /*16810*/  F2FP.TF32.F32.PACK_B R13, R13 ;  /* 0x0000000dff0d723e */ /* 0x000fe400024050ff */
[----:B------:R-:W-:Y:S01]  /*16820*/  F2FP.TF32.F32.PACK_B R3, R3 ;  /* 0x00000003ff03723e */ /* 0x000fe200024050ff */
[----:B------:R0:W-:Y:S04]  /*16830*/  @P0 STG.E desc[UR36][R6.64+0x3a0], R19 ;  /* 0x0003a01306000986 */ /* 0x0001e8000c101924 */
[----:B------:R1:W-:Y:S04]  /*16840*/  @P5 STG.E desc[UR36][R6.64+0x3a4], R11 ;  /* 0x0003a40b06005986 */ /* 0x0003e8000c101924 */
[----:B------:R-:W-:Y:S01]  /*16850*/  @P6 STG.E desc[UR36][R4.64+0x3c0], R13 ;  /* 0x0003c00d04006986 */ /* 0x000fe2000c101924 */
[----:B------:R-:W-:-:S03]  /*16860*/  ISETP.GT.AND P6, PT, R0, 0xf0, P2 ;  /* 0x000000f00000780c */ /* 0x000fc600017c4270 */
[----:B------:R2:W-:Y:S01]  /*16870*/  @P4 STG.E desc[UR36][R4.64+0x3c4], R3 ;  /* 0x0003c40304004986 */ /* 0x0005e2000c101924 */
[C---:B------:R-:W-:Y:S02]  /*16880*/  ISETP.GT.AND P4, PT, R0.reuse, 0xf8, P3 ;  /* 0x000000f80000780c */ /* 0x040fe40001f84270 */
[C---:B------:R-:W-:Y:S02]  /*16890*/  ISETP.GT.AND P3, PT, R0.reuse, 0xf9, P3 ;  /* 0x000000f90000780c */ /* 0x040fe40001f64270 */
[----:B------:R-:W-:Y:S01]  /*168a0*/  ISETP.GT.AND P5, PT, R0, 0xf1, P2 ;  /* 0x000000f10000780c */ /* 0x000fe200017a4270 */
[-C--:B---3--:R-:W-:Y:S01]  /*168b0*/  FMUL R9, R22, R2.reuse ;  /* 0x0000000216097220 */ /* 0x088fe20000400000 */
[-C--:B------:R-:W-:Y:S01]  /*168c0*/  FMUL R15, R21, R2.reuse ;  /* 0x00000002150f7220 */ /* 0x080fe20000400000 */
[-C--:B0-----:R-:W-:Y:S01]  /*168d0*/  FMUL R19, R20, R2.reuse ;  /* 0x0000000214137220 */ /* 0x081fe20000400000 */
[----:B------:R-:W-:Y:S01]  /*168e0*/  FMUL R21, R18, R2 ;  /* 0x0000000212157220 */ /* 0x000fe20000400000 */
[----:B------:R-:W-:Y:S01]  /*168f0*/  USHF.L.U32 UR12, UR8, 0x9, URZ ;  /* 0x00000009080c7899 */ /* 0x000fe2000800063f */
[----:B------:R-:W-:-:S02]  /*16900*/  F2FP.TF32.F32.PACK_B R9, R9 ;  /* 0x00000009ff09723e */ /* 0x000fc400024050ff */
[----:B------:R-:W-:Y:S01]  /*16910*/  F2FP.TF32.F32.PACK_B R15, R15 ;  /* 0x0000000fff0f723e */ /* 0x000fe200024050ff */
[----:B------:R-:W-:Y:S01]  /*16920*/  USHF.L.U64.HI UR11, UR8, 0x9, UR9 ;  /* 0x00000009080b7899 */ /* 0x000fe20008010209 */
[----:B------:R-:W-:Y:S01]  /*16930*/  F2FP.TF32.F32.PACK_B R19, R19 ;  /* 0x00000013ff13723e */ /* 0x000fe200024050ff */
[----:B------:R-:W-:Y:S01]  /*16940*/  @P3 IMAD.MOV.U32 R10, RZ, RZ, R4 ;  /* 0x000000ffff0a3224 */ /* 0x000fe200078e0004 */
[----:B------:R-:W-:Y:S01]  /*16950*/  F2FP.TF32.F32.PACK_B R21, R21 ;  /* 0x00000015ff15723e */ /* 0x000fe200024050ff */
[----:B-1----:R-:W-:Y:S01]  /*16960*/  @P3 IMAD.MOV.U32 R11, RZ, RZ, R5 ;  /* 0x000000ffff0b3224 */ /* 0x002fe200078e0005 */
[----:B------:R0:W-:Y:S01]  /*16970*/  @P6 STG.E desc[UR36][R6.64+0x3c0], R9 ;  /* 0x0003c00906006986 */ /* 0x0001e2000c101924 */
[----:B--2---:R-:W-:-:S03]  /*16980*/  IMAD.U32 R3, RZ, RZ, UR12 ;  /* 0x0000000cff037e24 */ /* 0x004fc6000f8e00ff */
[----:B------:R-:W-:Y:S01]  /*16990*/  @P5 STG.E desc[UR36][R6.64+0x3c4], R15 ;  /* 0x0003c40f06005986 */ /* 0x000fe2000c101924 */
[----:B------:R-:W-:-:S03]  /*169a0*/  ISETP.GT.AND P1, PT, R158, 0x80, PT ;  /* 0x000000809e00780c */ /* 0x000fc60003f24270 */
[----:B------:R1:W-:Y:S01]  /*169b0*/  @P4 STG.E desc[UR36][R4.64+0x3e0], R19 ;  /* 0x0003e01304004986 */ /* 0x0003e2000c101924 */
[C---:B------:R-:W-:Y:S02]  /*169c0*/  ISETP.GT.AND P4, PT, R0.reuse, 0xf8, P2 ;  /* 0x000000f80000780c */ /* 0x040fe40001784270 */
[----:B------:R-:W-:Y:S01]  /*169d0*/  ISETP.GT.AND P2, PT, R0, 0xf9, P2 ;  /* 0x000000f90000780c */ /* 0x000fe20001744270 */
[----:B------:R2:W-:Y:S01]  /*169e0*/  @P3 STG.E desc[UR36][R10.64+0x3e4], R21 ;  /* 0x0003e4150a003986 */ /* 0x0005e2000c101924 */
[----:B0-----:R-:W-:Y:S01]  /*169f0*/  IMAD.U32 R9, RZ, RZ, UR11 ;  /* 0x0000000bff097e24 */ /* 0x001fe2000f8e00ff */
[----:B------:R-:W-:Y:S01]  /*16a00*/  IADD3 R8, P3, P6, R4, UR5, R3 ;  /* 0x0000000504087c10 */ /* 0x000fe2000fe7e003 */
[-C--:B------:R-:W-:Y:S01]  /*16a10*/  FMUL R23, R14, R2.reuse ;  /* 0x000000020e177220 */ /* 0x080fe20000400000 */
[-C--:B------:R-:W-:Y:S01]  /*16a20*/  FMUL R13, R12, R2.reuse ;  /* 0x000000020c0d7220 */ /* 0x080fe20000400000 */
[----:B------:R-:W-:Y:S02]  /*16a30*/  ISETP.GT.AND P5, PT, R0, RZ, P1 ;  /* 0x000000ff0000720c */ /* 0x000fe40000fa4270 */
[----:B------:R-:W-:Y:S01]  /*16a40*/  IADD3.X R9, R5, UR4, R9, P3, P6 ;  /* 0x0000000405097c10 */ /* 0x000fe20009fec409 */
[----:B------:R-:W-:Y:S01]  /*16a50*/  FMUL R3, R24, R2 ;  /* 0x0000000218037220 */ /* 0x000fe20000400000 */
[----:B------:R-:W-:-:S02]  /*16a60*/  ISETP.GT.AND P3, PT, R0, 0x1, P1 ;  /* 0x000000010000780c */ /* 0x000fc40000f64270 */
[----:B------:R-:W-:Y:S01]  /*16a70*/  F2FP.TF32.F32.PACK_B R23, R23 ;  /* 0x00000017ff17723e */ /* 0x000fe200024050ff */
[----:B------:R-:W-:Y:S01]  /*16a80*/  FMUL R25, R25, R2 ;  /* 0x0000000219197220 */ /* 0x000fe20000400000 */
[----:B-1----:R-:W-:Y:S02]  /*16a90*/  IADD3 R4, P6, R4, UR12, RZ ;  /* 0x0000000c04047c10 */ /* 0x002fe4000ffde0ff */
[----:B------:R-:W-:Y:S02]  /*16aa0*/  F2FP.TF32.F32.PACK_B R13, R13 ;  /* 0x0000000dff0d723e */ /* 0x000fe400024050ff */
[----:B------:R-:W-:Y:S01]  /*16ab0*/  ISETP.GT.AND P0, PT, R158, 0x88, PT ;  /* 0x000000889e00780c */ /* 0x000fe20003f04270 */
[----:B------:R-:W-:Y:S01]  /*16ac0*/  @P4 STG.E desc[UR36][R6.64+0x3e0], R23 ;  /* 0x0003e01706004986 */ /* 0x000fe2000c101924 */
[----:B------:R-:W-:Y:S02]  /*16ad0*/  IADD3.X R5, R5, UR11, RZ, P6, !PT ;  /* 0x0000000b05057c10 */ /* 0x000fe4000b7fe4ff */
[----:B------:R-:W-:Y:S01]  /*16ae0*/  F2FP.TF32.F32.PACK_B R3, R3 ;  /* 0x00000003ff03723e */ /* 0x000fe200024050ff */
[----:B------:R-:W-:Y:S01]  /*16af0*/  @P2 STG.E desc[UR36][R6.64+0x3e4], R13 ;  /* 0x0003e40d06002986 */ /* 0x000fe2000c101924 */
[----:B------:R-:W-:-:S02]  /*16b00*/  F2FP.TF32.F32.PACK_B R25, R25 ;  /* 0x00000019ff19723e */ /* 0x000fc400024050ff */
[----:B------:R-:W-:Y:S01]  /*16b10*/  ISETP.GT.AND P2, PT, R0, RZ, P0 ;  /* 0x000000ff0000720c */ /* 0x000fe20000744270 */
[----:B------:R0:W-:Y:S01]  /*16b20*/  @P5 STG.E desc[UR36][R4.64], R3 ;  /* 0x0000000304005986 */ /* 0x0001e2000c101924 */
[-C--:B------:R-:W-:Y:S01]  /*16b30*/  FMUL R15, R26, R2.reuse ;  /* 0x000000021a0f7220 */ /* 0x080fe20000400000 */
[----:B------:R-:W-:Y:S02]  /*16b40*/  ISETP.GT.AND P4, PT, R0, 0x1, P0 ;  /* 0x000000010000780c */ /* 0x000fe40000784270 */
[----:B--2---:R-:W-:Y:S01]  /*16b50*/  IADD3 R10, P5, R4, UR5, RZ ;  /* 0x00000005040a7c10 */ /* 0x004fe2000ffbe0ff */
[----:B------:R-:W-:Y:S01]  /*16b60*/  @P3 STG.E desc[UR36][R4.64+0x4], R25 ;  /* 0x0000041904003986 */ /* 0x000fe2000c101924 */
[----:B------:R-:W-:Y:S01]  /*16b70*/  ISETP.GT.AND P3, PT, R0, 0x8, P1 ;  /* 0x000000080000780c */ /* 0x000fe20000f64270 */
[-C--:B------:R-:W-:Y:S01]  /*16b80*/  FMUL R27, R27, R2.reuse ;  /* 0x000000021b1b7220 */ /* 0x080fe20000400000 */
[----:B------:R-:W-:Y:S02]  /*16b90*/  F2FP.TF32.F32.PACK_B R15, R15 ;  /* 0x0000000fff0f723e */ /* 0x000fe400024050ff */
[----:B------:R-:W-:Y:S01]  /*16ba0*/  IADD3.X R11, R5, UR4, RZ, P5, !PT ;  /* 0x00000004050b7c10 */ /* 0x000fe2000affe4ff */
[----:B0-----:R-:W-:Y:S01]  /*16bb0*/  FMUL R3, R28, R2 ;  /* 0x000000021c037220 */ /* 0x001fe20000400000 */
[----:B------:R-:W-:-:S02]  /*16bc0*/  F2FP.TF32.F32.PACK_B R27, R27 ;  /* 0x0000001bff1b723e */ /* 0x000fc400024050ff */
[C---:B------:R-:W-:Y:S01]  /*16bd0*/  ISETP.GT.AND P5, PT, R0.reuse, 0x9, P1 ;  /* 0x000000090000780c */ /* 0x040fe20000fa4270 */
[----:B------:R-:W-:Y:S01]  /*16be0*/  @P2 STG.E desc[UR36][R10.64], R15 ;  /* 0x0000000f0a002986 */ /* 0x000fe2000c101924 */
[----:B------:R-:W-:Y:S02]  /*16bf0*/  F2FP.TF32.F32.PACK_B R3, R3 ;  /* 0x00000003ff03723e */ /* 0x000fe400024050ff */
[----:B------:R-:W-:Y:S01]  /*16c00*/  ISETP.GT.AND P2, PT, R0, 0x8, P0 ;  /* 0x000000080000780c */ /* 0x000fe20000744270 */
[-C--:B------:R-:W-:Y:S01]  /*16c10*/  FMUL R29, R29, R2.reuse ;  /* 0x000000021d1d7220 */ /* 0x080fe20000400000 */
[----:B------:R0:W-:Y:S01]  /*16c20*/  @P4 STG.E desc[UR36][R10.64+0x4], R27 ;  /* 0x0000041b0a004986 */ /* 0x0001e2000c101924 */
[----:B------:R-:W-:Y:S01]  /*16c30*/  FMUL R13, R30, R2 ;  /* 0x000000021e0d7220 */ /* 0x000fe20000400000 */
[----:B------:R-:W-:Y:S02]  /*16c40*/  IADD3 R6, P4, R4, UR5, RZ ;  /* 0x0000000504067c10 */ /* 0x000fe4000ff9e0ff */
[----:B------:R1:W-:Y:S01]  /*16c50*/  @P3 STG.E desc[UR36][R4.64+0x20], R3 ;  /* 0x0000200304003986 */ /* 0x0003e2000c101924 */
[----:B------:R-:W-:-:S02]  /*16c60*/  ISETP.GT.AND P3, PT, R0, 0x9, P0 ;  /* 0x000000090000780c */ /* 0x000fc40000764270 */
[----:B------:R-:W-:Y:S01]  /*16c70*/  F2FP.TF32.F32.PACK_B R29, R29 ;  /* 0x0000001dff1d723e */ /* 0x000fe200024050ff */
[----:B------:R-:W-:Y:S01]  /*16c80*/  FMUL R31, R31, R2 ;  /* 0x000000021f1f7220 */ /* 0x000fe20000400000 */
[----:B------:R-:W-:Y:S02]  /*16c90*/  F2FP.TF32.F32.PACK_B R13, R13 ;  /* 0x0000000dff0d723e */ /* 0x000fe400024050ff */
[----:B------:R-:W-:Y:S01]  /*16ca0*/  IADD3.X R7, R5, UR4, RZ, P4, !PT ;  /* 0x0000000405077c10 */ /* 0x000fe2000a7fe4ff */
[----:B------:R-:W-:Y:S01]  /*16cb0*/  @P5 STG.E desc[UR36][R4.64+0x24], R29 ;  /* 0x0000241d04005986 */ /* 0x000fe2000c101924 */
[----:B------:R-:W-:-:S03]  /*16cc0*/  F2FP.TF32.F32.PACK_B R31, R31 ;  /* 0x0000001fff1f723e */ /* 0x000fc600024050ff */
[----:B------:R2:W-:Y:S01]  /*16cd0*/  @P2 STG.E desc[UR36][R6.64+0x20], R13 ;  /* 0x0000200d06002986 */ /* 0x0005e2000c101924 */
[C---:B------:R-:W-:Y:S02]  /*16ce0*/  ISETP.GT.AND P2, PT, R0.reuse, 0x10, P0 ;  /* 0x000000100000780c */ /* 0x040fe40000744270 */
[C---:B------:R-:W-:Y:S01]  /*16cf0*/  ISETP.GT.AND P4, PT, R0.reuse, 0x10, P1 ;  /* 0x000000100000780c */ /* 0x040fe20000f84270 */
[----:B------:R-:W-:Y:S01]  /*16d00*/  @P3 STG.E desc[UR36][R8.64+0x24], R31 ;  /* 0x0000241f08003986 */ /* 0x000fe2000c101924 */
[----:B------:R-:W-:Y:S01]  /*16d10*/  ISETP.GT.AND P5, PT, R0, 0x11, P1 ;  /* 0x000000110000780c */ /* 0x000fe20000fa4270 */
[-C--:B0-----:R-:W-:Y:S01]  /*16d20*/  FMUL R11, R32, R2.reuse ;  /* 0x00000002200b7220 */ /* 0x081fe20000400000 */
[----:B------:R-:W-:Y:S01]  /*16d30*/  ISETP.GT.AND P3, PT, R0, 0x11, P0 ;  /* 0x000000110000780c */ /* 0x000fe20000764270 */
[-C--:B------:R-:W-:Y:S01]  /*16d40*/  FMUL R33, R33, R2.reuse ;  /* 0x0000000221217220 */ /* 0x080fe20000400000 */
[----:B-1----:R-:W-:Y:S02]  /*16d50*/  FMUL R3, R34, R2 ;  /* 0x0000000222037220 */ /* 0x002fe40000400000 */
[----:B------:R-:W-:-:S02]  /*16d60*/  F2FP.TF32.F32.PACK_B R11, R11 ;  /* 0x0000000bff0b723e */ /* 0x000fc400024050ff */
[----:B------:R-:W-:Y:S01]  /*16d70*/  F2FP.TF32.F32.PACK_B R33, R33 ;  /* 0x00000021ff21723e */ /* 0x000fe200024050ff */
[----:B--2---:R-:W-:Y:S01]  /*16d80*/  @P2 IMAD.MOV.U32 R7, RZ, RZ, R9 ;  /* 0x000000ffff072224 */ /* 0x004fe200078e0009 */
[----:B------:R-:W-:Y:S01]  /*16d90*/  F2FP.TF32.F32.PACK_B R3, R3 ;  /* 0x00000003ff03723e */ /* 0x000fe200024050ff */
[----:B------:R-:W-:Y:S01]  /*16da0*/  FMUL R35, R35, R2 ;  /* 0x0000000223237220 */ /* 0x000fe20000400000 */
[----:B------:R-:W-:Y:S01]  /*16db0*/  @P2 MOV R6, R8 ;  /* 0x0000000800062202 */ /* 0x000fe20000000f00 */
[----:B------:R-:W-:Y:S04]  /*16dc0*/  @P4 STG.E desc[UR36][R4.64+0x40], R11 ;  /* 0x0000400b04004986 */ /* 0x000fe8000c101924 */
[----:B------:R-:W-:Y:S01]  /*16dd0*/  @P5 STG.E desc[UR36][R4.64+0x44], R33 ;  /* 0x0000442104005986 */ /* 0x000fe2000c101924 */
[----:B------:R-:W-:-:S03]  /*16de0*/  F2FP.TF32.F32.PACK_B R35, R35 ;  /* 0x00000023ff23723e */ /* 0x000fc600024050ff */
[----:B------:R0:W-:Y:S01]  /*16df0*/  @P2 STG.E desc[UR36][R6.64+0x40], R3 ;  /* 0x0000400306002986 */ /* 0x0001e2000c101924 */
[C---:B------:R-:W-:Y:S02]  /*16e00*/  ISETP.GT.AND P2, PT, R0.reuse, 0x18, P0 ;  /* 0x000000180000780c */ /* 0x040fe40000744270 */
[C---:B------:R-:W-:Y:S02]  /*16e10*/  ISETP.GT.AND P4, PT, R0.reuse, 0x18, P1 ;  /* 0x000000180000780c */ /* 0x040fe40000f84270 */
[----:B------:R-:W-:Y:S01]  /*16e20*/  ISETP.GT.AND P5, PT, R0, 0x19, P1 ;  /* 0x000000190000780c */ /* 0x000fe20000fa4270 */
[----:B0-----:R-:W-:Y:S02]  /*16e30*/  @P3 IMAD.MOV.U32 R6, RZ, RZ, R8 ;  /* 0x000000ffff063224 */ /* 0x001fe400078e0008 */
[----:B------:R-:W-:Y:S02]  /*16e40*/  @P3 IMAD.MOV.U32 R7, RZ, RZ, R9 ;  /* 0x000000ffff073224 */ /* 0x000fe400078e0009 */
[-C--:B------:R-:W-:Y:S01]  /*16e50*/  FMUL R13, R36, R2.reuse ;  /* 0x00000002240d7220 */ /* 0x080fe20000400000 */
[----:B------:R-:W-:-:S02]  /*16e60*/  FMUL R37, R37, R2 ;  /* 0x0000000225257220 */ /* 0x000fc40000400000 */
[----:B------:R0:W-:Y:S01]  /*16e70*/  @P3 STG.E desc[UR36][R6.64+0x44], R35 ;  /* 0x0000442306003986 */ /* 0x0001e2000c101924 */
[----:B------:R-:W-:Y:S01]  /*16e80*/  ISETP.GT.AND P3, PT, R0, 0x19, P0 ;  /* 0x000000190000780c */ /* 0x000fe20000764270 */
[-C--:B------:R-:W-:Y:S01]  /*16e90*/  FMUL R11, R38, R2.reuse ;  /* 0x00000002260b7220 */ /* 0x080fe20000400000 */
[----:B------:R-:W-:Y:S02]  /*16ea0*/  F2FP.TF32.F32.PACK_B R13, R13 ;  /* 0x0000000dff0d723e */ /* 0x000fe400024050ff */
[----:B------:R-:W-:Y:S01]  /*16eb0*/  F2FP.TF32.F32.PACK_B R37, R37 ;  /* 0x00000025ff25723e */ /* 0x000fe200024050ff */
[----:B------:R-:W-:Y:S01]  /*16ec0*/  FMUL R39, R39, R2 ;  /* 0x0000000227277220 */ /* 0x000fe20000400000 */
[----:B------:R-:W-:Y:S01]  /*16ed0*/  F2FP.TF32.F32.PACK_B R11, R11 ;  /* 0x0000000bff0b723e */ /* 0x000fe200024050ff */
[----:B------:R-:W-:Y:S01]  /*16ee0*/  @P4 STG.E desc[UR36][R4.64+0x60], R13 ;  /* 0x0000600d04004986 */ /* 0x000fe2000c101924 */
[----:B0-----:R-:W-:Y:S02]  /*16ef0*/  @P2 IMAD.MOV.U32 R6, RZ, RZ, R8 ;  /* 0x000000ffff062224 */ /* 0x001fe400078e0008 */
[----:B------:R-:W-:Y:S01]  /*16f00*/  @P2 IMAD.MOV.U32 R7, RZ, RZ, R9 ;  /* 0x000000ffff072224 */ /* 0x000fe200078e0009 */
        /* <DEDUP_REMOVED lines=38> */
[----:B0-----:R-:W-:Y:S01]  /*17170*/  @P2 IMAD.MOV.U32 R6, RZ, RZ, R8 ;  /* 0x000000ffff062224 */ /* 0x001fe200078e0008 */
[----:B------:R-:W-:-:S02]  /*17180*/  @P2 MOV R7, R9 ;  /* 0x0000000900072202 */ /* 0x000fc40000000f00 */
        /* <DEDUP_REMOVED lines=65> */
[----:B------:R-:W-:Y:S02]  /*175a0*/  ISETP.GT.AND P5, PT, R0, 0x49, P1 ;  /* 0x000000490000780c */ /* 0x000fe40000fa4270 */
[----:B0-----:R-:W-:Y:S01]  /*175b0*/  @P3 MOV R6, R8 ;  /* 0x0000000800063202 */ /* 0x001fe20000000f00 */
        /* <DEDUP_REMOVED lines=59> */
[----:B0-----:R-:W-:Y:S01]  /*17970*/  @P3 IMAD.MOV.U32 R6, RZ, RZ, R8 ;  /* 0x000000ffff063224 */ /* 0x001fe200078e0008 */
[----:B------:R-:W-:Y:S01]  /*17980*/  @P3 MOV R7, R9 ;  /* 0x0000000900073202 */ /* 0x000fe20000000f00 */
[-C--:B------:R-:W-:Y:S01]  /*17990*/  FMUL R13, R72, R2.reuse ;  /* 0x00000002480d7220 */ /* 0x080fe20000400000 */
[----:B------:R-:W-:-:S03]  /*179a0*/  FMUL R73, R73, R2 ;  /* 0x0000000249497220 */ /* 0x000fc60000400000 */
        /* <DEDUP_REMOVED lines=68> */
[----:B0-----:R-:W-:Y:S01]  /*17df0*/  @P2 MOV R6, R8 ;  /* 0x0000000800062202 */ /* 0x001fe20000000f00 */
[----:B------:R-:W-:-:S02]  /*17e00*/  @P2 IMAD.MOV.U32 R7, RZ, RZ, R9 ;  /* 0x000000ffff072224 */ /* 0x000fc400078e0009 */
        /* <DEDUP_REMOVED lines=166> */
[-C--:B------:R-:W-:Y:S01]  /*18870*/  FMUL R13, R120, R2.reuse ;  /* 0x00000002780d7220 */ /* 0x080fe20000400000 */
[----:B0-----:R-:W-:Y:S02]  /*18880*/  @P3 IMAD.MOV.U32 R6, RZ, RZ, R8 ;  /* 0x000000ffff063224 */ /* 0x001fe400078e0008 */
[----:B------:R-:W-:Y:S02]  /*18890*/  @P3 IMAD.MOV.U32 R7, RZ, RZ, R9 ;  /* 0x000000ffff073224 */ /* 0x000fe400078e0009 */
[-C--:B------:R-:W-:Y:S01]  /*188a0*/  FMUL R121, R121, R2.reuse ;  /* 0x0000000279797220 */ /* 0x080fe20000400000 */
[----:B------:R-:W-:-:S02]  /*188b0*/  FMUL R11, R122, R2 ;  /* 0x000000027a0b7220 */ /* 0x000fc40000400000 */
[----:B------:R0:W-:Y:S01]  /*188c0*/  @P3 STG.E desc[UR36][R6.64+0x2e4], R119 ;  /* 0x0002e47706003986 */ /* 0x0001e2000c101924 */
[C---:B------:R-:W-:Y:S02]  /*188d0*/  ISETP.GT.AND P3, PT, R0.reuse, 0xc1, P0 ;  /* 0x000000c10000780c */ /* 0x040fe40000764270 */
[----:B------:R-:W-:Y:S02]  /*188e0*/  F2FP.TF32.F32.PACK_B R13, R13 ;  /* 0x0000000dff0d723e */ /* 0x000fe400024050ff */
[----:B------:R-:W-:Y:S01]  /*188f0*/  F2FP.TF32.F32.PACK_B R121, R121 ;  /* 0x00000079ff79723e */ /* 0x000fe200024050ff */
[-C--:B------:R-:W-:Y:S01]  /*18900*/  FMUL R123, R123, R2.reuse ;  /* 0x000000027b7b7220 */ /* 0x080fe20000400000 */
[----:B------:R-:W-:Y:S01]  /*18910*/  F2FP.TF32.F32.PACK_B R11, R11 ;  /* 0x0000000bff0b723e */ /* 0x000fe200024050ff */
[----:B------:R-:W-:Y:S01]  /*18920*/  @P4 STG.E desc[UR36][R4.64+0x300], R13 ;  /* 0x0003000d04004986 */ /* 0x000fe2000c101924 */
[----:B0-----:R-:W-:Y:S02]  /*18930*/  @P2 IMAD.MOV.U32 R6, RZ, RZ, R8 ;  /* 0x000000ffff062224 */ /* 0x001fe400078e0008 */
[----:B------:R-:W-:Y:S01]  /*18940*/  @P2 IMAD.MOV.U32 R7, RZ, RZ, R9 ;  /* 0x000000ffff072224 */ /* 0x000fe200078e0009 */
[----:B------:R-:W-:Y:S01]  /*18950*/  @P5 STG.E desc[UR36][R4.64+0x304], R121 ;  /* 0x0003047904005986 */ /* 0x000fe2000c101924 */
[----:B------:R-:W-:Y:S01]  /*18960*/  ISETP.GT.AND P4, PT, R0, 0xc8, P1 ;  /* 0x000000c80000780c */ /* 0x000fe20000f84270 */
[----:B------:R-:W-:Y:S01]  /*18970*/  FMUL R3, R124, R2 ;  /* 0x000000027c037220 */ /* 0x000fe20000400000 */
[----:B------:R-:W-:Y:S01]  /*18980*/  F2FP.TF32.F32.PACK_B R123, R123 ;  /* 0x0000007bff7b723e */ /* 0x000fe200024050ff */
[----:B------:R0:W-:Y:S01]  /*18990*/  @P2 STG.E desc[UR36][R6.64+0x300], R11 ;  /* 0x0003000b06002986 */ /* 0x0001e2000c101924 */
[----:B------:R-:W-:-:S02]  /*189a0*/  ISETP.GT.AND P2, PT, R0, 0xc8, P0 ;  /* 0x000000c80000780c */ /* 0x000fc40000744270 */
[----:B------:R-:W-:Y:S01]  /*189b0*/  ISETP.GT.AND P5, PT, R0, 0xc9, P1 ;  /* 0x000000c90000780c */ /* 0x000fe20000fa4270 */
[-C--:B------:R-:W-:Y:S01]  /*189c0*/  FMUL R125, R125, R2.reuse ;  /* 0x000000027d7d7220 */ /* 0x080fe20000400000 */
[----:B------:R-:W-:Y:S01]  /*189d0*/  F2FP.TF32.F32.PACK_B R3, R3 ;  /* 0x00000003ff03723e */ /* 0x000fe200024050ff */
[----:B0-----:R-:W-:Y:S01]  /*189e0*/  @P3 IMAD.MOV.U32 R6, RZ, RZ, R8 ;  /* 0x000000ffff063224 */ /* 0x001fe200078e0008 */
[----:B------:R-:W-:Y:S01]  /*189f0*/  @P3 MOV R7, R9 ;  /* 0x0000000900073202 */ /* 0x000fe20000000f00 */
[----:B------:R-:W-:-:S04]  /*18a00*/  FMUL R13, R126, R2 ;  /* 0x000000027e0d7220 */ /* 0x000fc80000400000 */
[----:B------:R0:W-:Y:S01]  /*18a10*/  @P3 STG.E desc[UR36][R6.64+0x304], R123 ;  /* 0x0003047b06003986 */ /* 0x0001e2000c101924 */
[C---:B------:R-:W-:Y:S02]  /*18a20*/  ISETP.GT.AND P3, PT, R0.reuse, 0xc9, P0 ;  /* 0x000000c90000780c */ /* 0x040fe40000764270 */
[----:B------:R-:W-:Y:S01]  /*18a30*/  F2FP.TF32.F32.PACK_B R125, R125 ;  /* 0x0000007dff7d723e */ /* 0x000fe200024050ff */
[----:B------:R-:W-:Y:S01]  /*18a40*/  @P4 STG.E desc[UR36][R4.64+0x320], R3 ;  /* 0x0003200304004986 */ /* 0x000fe2000c101924 */
[----:B------:R-:W-:Y:S01]  /*18a50*/  ISETP.GT.AND P4, PT, R0, 0xd0, P1 ;  /* 0x000000d00000780c */ /* 0x000fe20000f84270 */
[-C--:B------:R-:W-:Y:S01]  /*18a60*/  FMUL R127, R127, R2.reuse ;  /* 0x000000027f7f7220 */ /* 0x080fe20000400000 */
[----:B------:R-:W-:Y:S01]  /*18a70*/  F2FP.TF32.F32.PACK_B R13, R13 ;  /* 0x0000000dff0d723e */ /* 0x000fe200024050ff */
[----:B------:R-:W-:Y:S01]  /*18a80*/  FMUL R11, R128, R2 ;  /* 0x00000002800b7220 */ /* 0x000fe20000400000 */
[----:B0-----:R-:W-:Y:S02]  /*18a90*/  @P2 IMAD.MOV.U32 R6, RZ, RZ, R8 ;  /* 0x000000ffff062224 */ /* 0x001fe400078e0008 */
[----:B------:R-:W-:Y:S01]  /*18aa0*/  @P2 IMAD.MOV.U32 R7, RZ, RZ, R9 ;  /* 0x000000ffff072224 */ /* 0x000fe200078e0009 */
[----:B------:R-:W-:Y:S01]  /*18ab0*/  @P5 STG.E desc[UR36][R4.64+0x324], R125 ;  /* 0x0003247d04005986 */ /* 0x000fe2000c101924 */
[----:B------:R-:W-:-:S02]  /*18ac0*/  ISETP.GT.AND P5, PT, R0, 0xd1, P1 ;  /* 0x000000d10000780c */ /* 0x000fc40000fa4270 */
[----:B------:R-:W-:Y:S01]  /*18ad0*/  F2FP.TF32.F32.PACK_B R127, R127 ;  /* 0x0000007fff7f723e */ /* 0x000fe200024050ff */
[----:B------:R0:W-:Y:S01]  /*18ae0*/  @P2 STG.E desc[UR36][R6.64+0x320], R13 ;  /* 0x0003200d06002986 */ /* 0x0001e2000c101924 */
[----:B------:R-:W-:Y:S02]  /*18af0*/  F2FP.TF32.F32.PACK_B R11, R11 ;  /* 0x0000000bff0b723e */ /* 0x000fe400024050ff */
[----:B------:R-:W-:Y:S01]  /*18b00*/  ISETP.GT.AND P2, PT, R0, 0xd0, P0 ;  /* 0x000000d00000780c */ /* 0x000fe20000744270 */
[----:B------:R-:W-:Y:S01]  /*18b10*/  FMUL R129, R129, R2 ;  /* 0x0000000281817220 */ /* 0x000fe20000400000 */
[----:B0-----:R-:W-:Y:S02]  /*18b20*/  @P3 IMAD.MOV.U32 R6, RZ, RZ, R8 ;  /* 0x000000ffff063224 */ /* 0x001fe400078e0008 */
[----:B------:R-:W-:Y:S02]  /*18b30*/  @P3 IMAD.MOV.U32 R7, RZ, RZ, R9 ;  /* 0x000000ffff073224 */ /* 0x000fe400078e0009 */
[----:B------:R-:W-:-:S03]  /*18b40*/  F2FP.TF32.F32.PACK_B R129, R129 ;  /* 0x00000081ff81723e */ /* 0x000fc600024050ff */
[----:B------:R0:W-:Y:S01]  /*18b50*/  @P3 STG.E desc[UR36][R6.64+0x324], R127 ;  /* 0x0003247f06003986 */ /* 0x0001e2000c101924 */
[----:B------:R-:W-:-:S03]  /*18b60*/  FMUL R3, R130, R2 ;  /* 0x0000000282037220 */ /* 0x000fc60000400000 */
[----:B------:R1:W-:Y:S01]  /*18b70*/  @P4 STG.E desc[UR36][R4.64+0x340], R11 ;  /* 0x0003400b04004986 */ /* 0x0003e2000c101924 */
[C---:B------:R-:W-:Y:S02]  /*18b80*/  ISETP.GT.AND P4, PT, R0.reuse, 0xd1, P0 ;  /* 0x000000d10000780c */ /* 0x040fe40000784270 */
[C---:B------:R-:W-:Y:S01]  /*18b90*/  ISETP.GT.AND P3, PT, R0.reuse, 0xd8, P0 ;  /* 0x000000d80000780c */ /* 0x040fe20000764270 */
[----:B------:R-:W-:Y:S01]  /*18ba0*/  @P5 STG.E desc[UR36][R4.64+0x344], R129 ;  /* 0x0003448104005986 */ /* 0x000fe2000c101924 */
[----:B------:R-:W-:Y:S01]  /*18bb0*/  ISETP.GT.AND P5, PT, R0, 0xd8, P1 ;  /* 0x000000d80000780c */ /* 0x000fe20000fa4270 */
[----:B------:R-:W-:Y:S01]  /*18bc0*/  FMUL R131, R131, R2 ;  /* 0x0000000283837220 */ /* 0x000fe20000400000 */
[----:B------:R-:W-:Y:S01]  /*18bd0*/  F2FP.TF32.F32.PACK_B R3, R3 ;  /* 0x00000003ff03723e */ /* 0x000fe200024050ff */
[----:B0-----:R-:W-:Y:S02]  /*18be0*/  @P2 IMAD.MOV.U32 R6, RZ, RZ, R8 ;  /* 0x000000ffff062224 */ /* 0x001fe400078e0008 */
[----:B------:R-:W-:-:S02]  /*18bf0*/  @P2 IMAD.MOV.U32 R7, RZ, RZ, R9 ;  /* 0x000000ffff072224 */ /* 0x000fc400078e0009 */
[-C--:B------:R-:W-:Y:S01]  /*18c00*/  FMUL R13, R132, R2.reuse ;  /* 0x00000002840d7220 */ /* 0x080fe20000400000 */
[----:B------:R-:W-:Y:S01]  /*18c10*/  ISETP.GT.AND P6, PT, R0, 0xd9, P1 ;  /* 0x000000d90000780c */ /* 0x000fe20000fc4270 */
[-C--:B------:R-:W-:Y:S01]  /*18c20*/  FMUL R133, R133, R2.reuse ;  /* 0x0000000285857220 */ /* 0x080fe20000400000 */
[----:B------:R-:W-:Y:S01]  /*18c30*/  F2FP.TF32.F32.PACK_B R131, R131 ;  /* 0x00000083ff83723e */ /* 0x000fe200024050ff */
[----:B------:R0:W-:Y:S01]  /*18c40*/  @P2 STG.E desc[UR36][R6.64+0x340], R3 ;  /* 0x0003400306002986 */ /* 0x0001e2000c101924 */
[----:B-1----:R-:W-:Y:S01]  /*18c50*/  FMUL R11, R134, R2 ;  /* 0x00000002860b7220 */ /* 0x002fe20000400000 */
[----:B------:R-:W-:Y:S02]  /*18c60*/  F2FP.TF32.F32.PACK_B R13, R13 ;  /* 0x0000000dff0d723e */ /* 0x000fe400024050ff */
[----:B------:R-:W-:Y:S02]  /*18c70*/  ISETP.GT.AND P2, PT, R0, 0xd9, P0 ;  /* 0x000000d90000780c */ /* 0x000fe40000744270 */
[----:B------:R-:W-:Y:S01]  /*18c80*/  F2FP.TF32.F32.PACK_B R133, R133 ;  /* 0x00000085ff85723e */ /* 0x000fe200024050ff */
[----:B0-----:R-:W-:-:S02]  /*18c90*/  @P4 IMAD.MOV.U32 R6, RZ, RZ, R8 ;  /* 0x000000ffff064224 */ /* 0x001fc400078e0008 */
[----:B------:R-:W-:Y:S01]  /*18ca0*/  @P4 IMAD.MOV.U32 R7, RZ, RZ, R9 ;  /* 0x000000ffff074224 */ /* 0x000fe200078e0009 */
[----:B------:R-:W-:-:S04]  /*18cb0*/  F2FP.TF32.F32.PACK_B R11, R11 ;  /* 0x0000000bff0b723e */ /* 0x000fc800024050ff */
[----:B------:R0:W-:Y:S01]  /*18cc0*/  @P4 STG.E desc[UR36][R6.64+0x344], R131 ;  /* 0x0003448306004986 */ /* 0x0001e2000c101924 */
[----:B------:R-:W-:-:S03]  /*18cd0*/  FMUL R135, R135, R2 ;  /* 0x0000000287877220 */ /* 0x000fc60000400000 */
[----:B------:R1:W-:Y:S01]  /*18ce0*/  @P5 STG.E desc[UR36][R4.64+0x360], R13 ;  /* 0x0003600d04005986 */ /* 0x0003e2000c101924 */
[----:B------:R-:W-:-:S03]  /*18cf0*/  ISETP.GT.AND P5, PT, R0, 0xe0, P0 ;  /* 0x000000e00000780c */ /* 0x000fc600007a4270 */
[----:B------:R-:W-:Y:S01]  /*18d00*/  @P6 STG.E desc[UR36][R4.64+0x364], R133 ;  /* 0x0003648504006986 */ /* 0x000fe2000c101924 */
[----:B0-----:R-:W-:Y:S02]  /*18d10*/  @P3 IMAD.MOV.U32 R6, RZ, RZ, R8 ;  /* 0x000000ffff063224 */ /* 0x001fe400078e0008 */
[----:B------:R-:W-:Y:S01]  /*18d20*/  @P3 IMAD.MOV.U32 R7, RZ, RZ, R9 ;  /* 0x000000ffff073224 */ /* 0x000fe200078e0009 */
[----:B------:R-:W-:-:S04]  /*18d30*/  ISETP.GT.AND P4, PT, R0, 0xe1, P1 ;  /* 0x000000e10000780c */ /* 0x000fc80000f84270 */
[----:B------:R0:W-:Y:S01]  /*18d40*/  @P3 STG.E desc[UR36][R6.64+0x360], R11 ;  /* 0x0003600b06003986 */ /* 0x0001e2000c101924 */
[----:B------:R-:W-:Y:S01]  /*18d50*/  ISETP.GT.AND P3, PT, R0, 0xe0, P1 ;  /* 0x000000e00000780c */ /* 0x000fe20000f64270 */
[-C--:B------:R-:W-:Y:S01]  /*18d60*/  FMUL R3, R136, R2.reuse ;  /* 0x0000000288037220 */ /* 0x080fe20000400000 */
[----:B------:R-:W-:Y:S01]  /*18d70*/  ISETP.GT.AND P6, PT, R0, 0xe1, P0 ;  /* 0x000000e10000780c */ /* 0x000fe200007c4270 */
[-C--:B------:R-:W-:Y:S01]  /*18d80*/  FMUL R137, R137, R2.reuse ;  /* 0x0000000289897220 */ /* 0x080fe20000400000 */
[----:B------:R-:W-:Y:S01]  /*18d90*/  F2FP.TF32.F32.PACK_B R135, R135 ;  /* 0x00000087ff87723e */ /* 0x000fe200024050ff */
[-C--:B-1----:R-:W-:Y:S01]  /*18da0*/  FMUL R13, R138, R2.reuse ;  /* 0x000000028a0d7220 */ /* 0x082fe20000400000 */
[----:B------:R-:W-:Y:S01]  /*18db0*/  F2FP.TF32.F32.PACK_B R3, R3 ;  /* 0x00000003ff03723e */ /* 0x000fe200024050ff */
[----:B0-----:R-:W-:Y:S02]  /*18dc0*/  @P2 IMAD.MOV.U32 R6, RZ, RZ, R8 ;  /* 0x000000ffff062224 */ /* 0x001fe400078e0008 */
[----:B------:R-:W-:Y:S01]  /*18dd0*/  @P2 IMAD.MOV.U32 R7, RZ, RZ, R9 ;  /* 0x000000ffff072224 */ /* 0x000fe200078e0009 */
[----:B------:R-:W-:Y:S01]  /*18de0*/  F2FP.TF32.F32.PACK_B R137, R137 ;  /* 0x00000089ff89723e */ /* 0x000fe200024050ff */
[----:B------:R-:W-:Y:S01]  /*18df0*/  FMUL R139, R139, R2 ;  /* 0x000000028b8b7220 */ /* 0x000fe20000400000 */
[----:B------:R-:W-:-:S02]  /*18e00*/  F2FP.TF32.F32.PACK_B R13, R13 ;  /* 0x0000000dff0d723e */ /* 0x000fc400024050ff */
[----:B------:R0:W-:Y:S02]  /*18e10*/  @P2 STG.E desc[UR36][R6.64+0x364], R135 ;  /* 0x0003648706002986 */ /* 0x0001e4000c101924 */
[----:B------:R-:W-:Y:S02]  /*18e20*/  F2FP.TF32.F32.PACK_B R139, R139 ;  /* 0x0000008bff8b723e */ /* 0x000fe400024050ff */
[----:B------:R-:W-:Y:S04]  /*18e30*/  @P3 STG.E desc[UR36][R4.64+0x380], R3 ;  /* 0x0003800304003986 */ /* 0x000fe8000c101924 */
[----:B------:R-:W-:Y:S01]  /*18e40*/  @P4 STG.E desc[UR36][R4.64+0x384], R137 ;  /* 0x0003848904004986 */ /* 0x000fe2000c101924 */
[----:B0-----:R-:W-:Y:S01]  /*18e50*/  @P5 MOV R6, R8 ;  /* 0x0000000800065202 */ /* 0x001fe20000000f00 */
[----:B------:R-:W-:-:S05]  /*18e60*/  @P5 IMAD.MOV.U32 R7, RZ, RZ, R9 ;  /* 0x000000ffff075224 */ /* 0x000fca00078e0009 */
[----:B------:R0:W-:Y:S01]  /*18e70*/  @P5 STG.E desc[UR36][R6.64+0x380], R13 ;  /* 0x0003800d06005986 */ /* 0x0001e2000c101924 */
[C---:B------:R-:W-:Y:S02]  /*18e80*/  ISETP.GT.AND P5, PT, R0.reuse, 0xe8, P0 ;  /* 0x000000e80000780c */ /* 0x040fe400007a4270 */
[C---:B------:R-:W-:Y:S01]  /*18e90*/  ISETP.GT.AND P2, PT, R0.reuse, 0xe8, P1 ;  /* 0x000000e80000780c */ /* 0x040fe20000f44270 */
[----:B0-----:R-:W-:Y:S02]  /*18ea0*/  @P6 IMAD.MOV.U32 R6, RZ, RZ, R8 ;  /* 0x000000ffff066224 */ /* 0x001fe400078e0008 */
[----:B------:R-:W-:Y:S01]  /*18eb0*/  @P6 IMAD.MOV.U32 R7, RZ, RZ, R9 ;  /* 0x000000ffff076224 */ /* 0x000fe200078e0009 */
[----:B------:R-:W-:-:S04]  /*18ec0*/  ISETP.GT.AND P3, PT, R0, 0xe9, P0 ;  /* 0x000000e90000780c */ /* 0x000fc80000764270 */
[----:B------:R0:W-:Y:S01]  /*18ed0*/  @P6 STG.E desc[UR36][R6.64+0x384], R139 ;  /* 0x0003848b06006986 */ /* 0x0001e2000c101924 */
[----:B------:R-:W-:Y:S01]  /*18ee0*/  ISETP.GT.AND P6, PT, R0, 0xe9, P1 ;  /* 0x000000e90000780c */ /* 0x000fe20000fc4270 */
[-C--:B------:R-:W-:Y:S01]  /*18ef0*/  FMUL R11, R140, R2.reuse ;  /* 0x000000028c0b7220 */ /* 0x080fe20000400000 */
[-C--:B------:R-:W-:Y:S01]  /*18f00*/  FMUL R141, R141, R2.reuse ;  /* 0x000000028d8d7220 */ /* 0x080fe20000400000 */
[-C--:B------:R-:W-:Y:S01]  /*18f10*/  FMUL R15, R142, R2.reuse ;  /* 0x000000028e0f7220 */ /* 0x080fe20000400000 */
[----:B------:R-:W-:Y:S02]  /*18f20*/  ISETP.GT.AND P4, PT, R0, 0xf0, P1 ;  /* 0x000000f00000780c */ /* 0x000fe40000f84270 */
[----:B------:R-:W-:Y:S02]  /*18f30*/  F2FP.TF32.F32.PACK_B R11, R11 ;  /* 0x0000000bff0b723e */ /* 0x000fe400024050ff */
[----:B------:R-:W-:Y:S01]  /*18f40*/  F2FP.TF32.F32.PACK_B R141, R141 ;  /* 0x0000008dff8d723e */ /* 0x000fe200024050ff */
[----:B------:R-:W-:Y:S01]  /*18f50*/  FMUL R143, R143, R2 ;  /* 0x000000028f8f7220 */ /* 0x000fe20000400000 */
[----:B------:R-:W-:Y:S01]  /*18f60*/  F2FP.TF32.F32.PACK_B R15, R15 ;  /* 0x0000000fff0f723e */ /* 0x000fe200024050ff */
[----:B0-----:R-:W-:-:S02]  /*18f70*/  @P5 IMAD.MOV.U32 R6, RZ, RZ, R8 ;  /* 0x000000ffff065224 */ /* 0x001fc400078e0008 */
[----:B------:R-:W-:Y:S02]  /*18f80*/  @P5 IMAD.MOV.U32 R7, RZ, RZ, R9 ;  /* 0x000000ffff075224 */ /* 0x000fe400078e0009 */
[----:B------:R-:W-:Y:S01]  /*18f90*/  FMUL R3, R144, R2 ;  /* 0x0000000290037220 */ /* 0x000fe20000400000 */
[----:B------:R-:W-:Y:S01]  /*18fa0*/  @P2 STG.E desc[UR36][R4.64+0x3a0], R11 ;  /* 0x0003a00b04002986 */ /* 0x000fe2000c101924 */
[----:B------:R-:W-:-:S03]  /*18fb0*/  F2FP.TF32.F32.PACK_B R143, R143 ;  /* 0x0000008fff8f723e */ /* 0x000fc600024050ff */
[----:B------:R-:W-:Y:S01]  /*18fc0*/  @P6 STG.E desc[UR36][R4.64+0x3a4], R141 ;  /* 0x0003a48d04006986 */ /* 0x000fe2000c101924 */
[----:B------:R-:W-:-:S03]  /*18fd0*/  F2FP.TF32.F32.PACK_B R3, R3 ;  /* 0x00000003ff03723e */ /* 0x000fc600024050ff */
[----:B------:R0:W-:Y:S01]  /*18fe0*/  @P5 STG.E desc[UR36][R6.64+0x3a0], R15 ;  /* 0x0003a00f06005986 */ /* 0x0001e2000c101924 */
[C---:B------:R-:W-:Y:S02]  /*18ff0*/  ISETP.GT.AND P5, PT, R0.reuse, 0xf0, P0 ;  /* 0x000000f00000780c */ /* 0x040fe400007a4270 */
[----:B------:R-:W-:Y:S01]  /*19000*/  ISETP.GT.AND P2, PT, R0, 0xf1, P1 ;  /* 0x000000f10000780c */ /* 0x000fe20000f44270 */
[-C--:B------:R-:W-:Y:S01]  /*19010*/  FMUL R145, R145, R2.reuse ;  /* 0x0000000291917220 */ /* 0x080fe20000400000 */
[----:B0-----:R-:W-:Y:S02]  /*19020*/  @P3 IMAD.MOV.U32 R6, RZ, RZ, R8 ;  /* 0x000000ffff063224 */ /* 0x001fe400078e0008 */
[----:B------:R-:W-:Y:S02]  /*19030*/  @P3 IMAD.MOV.U32 R7, RZ, RZ, R9 ;  /* 0x000000ffff073224 */ /* 0x000fe400078e0009 */
[----:B------:R-:W-:-:S03]  /*19040*/  FMUL R13, R146, R2 ;  /* 0x00000002920d7220 */ /* 0x000fc60000400000 */
[----:B------:R0:W-:Y:S04]  /*19050*/  @P3 STG.E desc[UR36][R6.64+0x3a4], R143 ;  /* 0x0003a48f06003986 */ /* 0x0001e8000c101924 */
[----:B------:R-:W-:Y:S01]  /*19060*/  @P4 STG.E desc[UR36][R4.64+0x3c0], R3 ;  /* 0x0003c00304004986 */ /* 0x000fe2000c101924 */
[C---:B------:R-:W-:Y:S02]  /*19070*/  ISETP.GT.AND P4, PT, R0.reuse, 0xf1, P0 ;  /* 0x000000f10000780c */ /* 0x040fe40000784270 */
[C---:B------:R-:W-:Y:S02]  /*19080*/  ISETP.GT.AND P3, PT, R0.reuse, 0xf8, P1 ;  /* 0x000000f80000780c */ /* 0x040fe40000f64270 */
[----:B------:R-:W-:Y:S02]  /*19090*/  F2FP.TF32.F32.PACK_B R145, R145 ;  /* 0x00000091ff91723e */ /* 0x000fe400024050ff */
[C---:B------:R-:W-:Y:S01]  /*190a0*/  ISETP.GT.AND P1, PT, R0.reuse, 0xf9, P1 ;  /* 0x000000f90000780c */ /* 0x040fe20000f24270 */
[----:B0-----:R-:W-:Y:S01]  /*190b0*/  @P5 IMAD.MOV.U32 R6, RZ, RZ, R8 ;  /* 0x000000ffff065224 */ /* 0x001fe200078e0008 */
[----:B------:R-:W-:Y:S01]  /*190c0*/  ISETP.GT.AND P6, PT, R0, 0xf8, P0 ;  /* 0x000000f80000780c */ /* 0x000fe200007c4270 */
[----:B------:R-:W-:Y:S01]  /*190d0*/  @P5 IMAD.MOV.U32 R7, RZ, RZ, R9 ;  /* 0x000000ffff075224 */ /* 0x000fe200078e0009 */
[----:B------:R-:W-:Y:S01]  /*190e0*/  F2FP.TF32.F32.PACK_B R13, R13 ;  /* 0x0000000dff0d723e */ /* 0x000fe200024050ff */
[-C--:B------:R-:W-:Y:S01]  /*190f0*/  FMUL R147, R147, R2.reuse ;  /* 0x0000000293937220 */ /* 0x080fe20000400000 */
[-C--:B------:R-:W-:Y:S01]  /*19100*/  FMUL R19, R148, R2.reuse ;  /* 0x0000000294137220 */ /* 0x080fe20000400000 */
[----:B------:R-:W-:Y:S01]  /*19110*/  FMUL R149, R149, R2 ;  /* 0x0000000295957220 */ /* 0x000fe20000400000 */
[----:B------:R-:W-:Y:S01]  /*19120*/  @P2 STG.E desc[UR36][R4.64+0x3c4], R145 ;  /* 0x0003c49104002986 */ /* 0x000fe2000c101924 */
[----:B------:R-:W-:-:S02]  /*19130*/  ISETP.GT.AND P0, PT, R0, 0xf9, P0 ;  /* 0x000000f90000780c */ /* 0x000fc40000704270 */
[----:B------:R-:W-:Y:S01]  /*19140*/  F2FP.TF32.F32.PACK_B R147, R147 ;  /* 0x00000093ff93723e */ /* 0x000fe200024050ff */
[----:B------:R0:W-:Y:S01]  /*19150*/  @P5 STG.E desc[UR36][R6.64+0x3c0], R13 ;  /* 0x0003c00d06005986 */ /* 0x0001e2000c101924 */
[----:B------:R-:W-:Y:S01]  /*19160*/  F2FP.TF32.F32.PACK_B R19, R19 ;  /* 0x00000013ff13723e */ /* 0x000fe200024050ff */
[-C--:B------:R-:W-:Y:S01]  /*19170*/  FMUL R21, R150, R2.reuse ;  /* 0x0000000296157220 */ /* 0x080fe20000400000 */
[----:B------:R-:W-:Y:S01]  /*19180*/  F2FP.TF32.F32.PACK_B R149, R149 ;  /* 0x00000095ff95723e */ /* 0x000fe200024050ff */
[----:B------:R-:W-:Y:S01]  /*19190*/  FMUL R151, R151, R2 ;  /* 0x0000000297977220 */ /* 0x000fe20000400000 */
[----:B0-----:R-:W-:Y:S02]  /*191a0*/  @P4 IMAD.MOV.U32 R6, RZ, RZ, R8 ;  /* 0x000000ffff064224 */ /* 0x001fe400078e0008 */
[----:B------:R-:W-:Y:S01]  /*191b0*/  @P4 IMAD.MOV.U32 R7, RZ, RZ, R9 ;  /* 0x000000ffff074224 */ /* 0x000fe200078e0009 */
[----:B------:R-:W-:-:S04]  /*191c0*/  F2FP.TF32.F32.PACK_B R21, R21 ;  /* 0x00000015ff15723e */ /* 0x000fc800024050ff */
[----:B------:R-:W-:Y:S01]  /*191d0*/  @P4 STG.E desc[UR36][R6.64+0x3c4], R147 ;  /* 0x0003c49306004986 */ /* 0x000fe2000c101924 */
[----:B------:R-:W-:-:S03]  /*191e0*/  F2FP.TF32.F32.PACK_B R151, R151 ;  /* 0x00000097ff97723e */ /* 0x000fc600024050ff */
[----:B------:R-:W-:Y:S04]  /*191f0*/  @P3 STG.E desc[UR36][R4.64+0x3e0], R19 ;  /* 0x0003e01304003986 */ /* 0x000fe8000c101924 */
[----:B------:R0:W-:Y:S02]  /*19200*/  @P1 STG.E desc[UR36][R4.64+0x3e4], R149 ;  /* 0x0003e49504001986 */ /* 0x0001e4000c101924 */
[----:B0-----:R-:W-:Y:S01]  /*19210*/  @P6 IMAD.MOV.U32 R4, RZ, RZ, R8 ;  /* 0x000000ffff046224 */ /* 0x001fe200078e0008 */
[----:B------:R-:W-:-:S05]  /*19220*/  @P6 MOV R5, R9 ;  /* 0x0000000900056202 */ /* 0x000fca0000000f00 */
[----:B------:R0:W-:Y:S04]  /*19230*/  @P6 STG.E desc[UR36][R4.64+0x3e0], R21 ;  /* 0x0003e01504006986 */ /* 0x0001e8000c101924 */
[----:B------:R0:W-:Y:S02]  /*19240*/  @P0 STG.E desc[UR36][R8.64+0x3e4], R151 ;  /* 0x0003e49708000986 */ /* 0x0001e4000c101924 */
.L_x_542:
[----:B------:R-:W-:Y:S05]  /*19250*/  BSYNC B0 ;  /* 0x0000000000007941 */ /* 0x000fea0003800000 */
.L_x_34:
[----:B0---4-:R-:W4:Y:S04]  /*19260*/  LDL.LU R5, [R1+0x200] ;  /* 0x0002000001057983 */ /* 0x011f280000300800 */
[----:B------:R-:W4:Y:S01]  /*19270*/  LDL.LU R4, [R1+0x204] ;  /* 0x0002040001047983 */ /* 0x000f220000300800 */
[----:B------:R-:W-:Y:S01]  /*19280*/  ULDC UR4, c[0x0][0xc] ;  /* 0x0000030000047ab9 */ /* 0x000fe20000000800 */
[----:B------:R-:W-:Y:S01]  /*19290*/  ULDC UR5, c[0x0][0x10] ;  /* 0x0000040000057ab9 */ /* 0x000fe20000000800 */
[----:B------:R-:W4:Y:S01]  /*192a0*/  LDC R3, c[0x0][0x14] ;  /* 0x00000500ff037b82 */ /* 0x000f220000000800 */
[----:B------:R-:W-:Y:S01]  /*192b0*/  UIMAD.WIDE.U32 UR4, UR4, UR5, URZ ;  /* 0x00000005040472a5 */ /* 0x000fe2000f8e003f */
[----:B------:R-:W-:Y:S01]  /*192c0*/  PRMT R0, RZ, 0x7610, R0 ;  /* 0x00007610ff007816 */ /* 0x000fe20000000000 */
[----:B------:R-:W-:Y:S01]  /*192d0*/  UMOV UR42, 0xffffffff ;  /* 0xffffffff002a7882 */ /* 0x000fe20000000000 */
[----:B------:R-:W-:-:S03]  /*192e0*/  UMOV UR43, 0xffffffff ;  /* 0xffffffff002b7882 */ /* 0x000fc60000000000 */
[----:B----4-:R-:W-:-:S04]  /*192f0*/  IMAD.WIDE.U32 R4, R3, UR4, R4 ;  /* 0x0000000403047c25 */ /* 0x010fc8000f8e0004 */
[----:B------:R-:W-:Y:S01]  /*19300*/  IMAD R3, R3, UR5, RZ ;  /* 0x0000000503037c24 */ /* 0x000fe2000f8e02ff */
[----:B------:R-:W-:Y:S01]  /*19310*/  ULDC.64 UR4, c[0x0][0x650] ;  /* 0x0001940000047ab9 */ /* 0x000fe20000000a00 */
[----:B------:R-:W-:Y:S01]  /*19320*/  IMAD.MOV.U32 R7, RZ, RZ, R4 ;  /* 0x000000ffff077224 */ /* 0x000fe200078e0004 */
[----:B------:R-:W-:Y:S01]  /*19330*/  ISETP.GE.U32.AND P0, PT, R4, UR4, PT ;  /* 0x0000000404007c0c */ /* 0x000fe2000bf06070 */
[----:B------:R-:W-:-:S05]  /*19340*/  IMAD.IADD R6, R5, 0x1, R3 ;  /* 0x0000000105067824 */ /* 0x000fca00078e0203 */
[----:B------:R0:W-:Y:S01]  /*19350*/  STL [R1+0x200], R6 ;  /* 0x0002000601007387 */ /* 0x0001e20000100800 */
[----:B------:R-:W-:-:S03]  /*19360*/  ISETP.GE.U32.AND.EX P0, PT, R6, UR5, PT, P0 ;  /* 0x0000000506007c0c */ /* 0x000fc6000bf06100 */
[----:B------:R0:W-:Y:S10]  /*19370*/  STL [R1+0x204], R7 ;  /* 0x0002040701007387 */ /* 0x0001f40000100800 */
[----:B0-----:R-:W-:Y:S05]  /*19380*/  @P0 BRA `(.L_x_543) ;  /* 0x0000000400880947 */ /* 0x001fea0003800000 */
[----:B------:R-:W0:Y:S01]  /*19390*/  S2UR UR6, SR_CTAID.X ;  /* 0x00000000000679c3 */ /* 0x000e220000002500 */
[----:B------:R-:W-:Y:S01]  /*193a0*/  ULDC.64 UR12, c[0x0][0x628] ;  /* 0x00018a00000c7ab9 */ /* 0x000fe20000000a00 */
[----:B------:R-:W-:Y:S01]  /*193b0*/  ULDC UR4, c[0x0][0x150] ;  /* 0x0000540000047ab9 */ /* 0x000fe20000000800 */
[----:B------:R-:W-:Y:S01]  /*193c0*/  ISETP.NE.U32.AND P0, PT, RZ, UR12, PT ;  /* 0x0000000cff007c0c */ /* 0x000fe2000bf05070 */
[----:B------:R-:W-:Y:S01]  /*193d0*/  ULDC UR15, c[0x0][0x630] ;  /* 0x00018c00000f7ab9 */ /* 0x000fe20000000800 */
[C---:B------:R-:W-:Y:S01]  /*193e0*/  R2UR UR16, R7.reuse ;  /* 0x00000000071072ca */ /* 0x040fe200000e0000 */
[----:B------:R-:W-:Y:S01]  /*193f0*/  ULDC UR19, c[0x0][0x154] ;  /* 0x0000550000137ab9 */ /* 0x000fe20000000800 */
[----:B------:R-:W-:Y:S01]  /*19400*/  ISETP.NE.AND.EX P0, PT, RZ, UR13, PT, P0 ;  /* 0x0000000dff007c0c */ /* 0x000fe2000bf05300 */
[----:B------:R-:W4:Y:S01]  /*19410*/  S2UR UR18, SR_CTAID.Y ;  /* 0x00000000001279c3 */ /* 0x000f220000002600 */
[----:B------:R-:W-:Y:S02]  /*19420*/  R2UR UR17, R6 ;  /* 0x00000000061172ca */ /* 0x000fe400000e0000 */
[----:B------:R-:W-:-:S02]  /*19430*/  R2UR UR10, R7 ;  /* 0x00000000070a72ca */ /* 0x000fc400000e0000 */
[----:B------:R-:W-:Y:S02]  /*19440*/  R2UR UR11, R6 ;  /* 0x00000000060b72ca */ /* 0x000fe400000e0000 */
[----:B0-----:R-:W-:-:S05]  /*19450*/  I2FP.F32.U32 R0, UR6 ;  /* 0x0000000600007c45 */ /* 0x001fca0008201000 */
[----:B------:R-:W-:-:S04]  /*19460*/  FMUL R0, R0, UR4 ;  /* 0x0000000400007c20 */ /* 0x000fc80008400000 */
[----:B------:R0:W0:Y:S01]  /*19470*/  F2I.U32.TRUNC.NTZ R3, R0 ;  /* 0x0000000000037305 */ /* 0x000022000020f000 */
[----:B----4-:R-:W-:Y:S05]  /*19480*/  @!P0 BRA `(.L_x_544) ;  /* 0x0000000000308947 */ /* 0x010fea0003800000 */
        /* <DEDUP_REMOVED lines=12> */
.L_x_544:
[----:B------:R-:W-:Y:S01]  /*19550*/  USHF.R.U64 UR43, UR10, UR15, UR11 ;  /* 0x0000000f0a2b7299 */ /* 0x000fe2000800120b */
[----:B0-----:R-:W-:Y:S01]  /*19560*/  I2FP.F32.U32 R0, UR18 ;  /* 0x0000001200007c45 */ /* 0x001fe20008201000 */
[----:B------:R-:W-:Y:S02]  /*19570*/  USHF.R.U32.HI UR4, URZ, UR15, UR11 ;  /* 0x0000000f3f047299 */ /* 0x000fe4000801160b */
[----:B------:R-:W-:Y:S02]  /*19580*/  UIADD3 UR10, UP0, URZ, -UR43, URZ ;  /* 0x8000002b3f0a7290 */ /* 0x000fe4000ff1e03f */
[----:B------:R-:W-:Y:S01]  /*19590*/  FMUL R0, R0, UR19 ;  /* 0x0000001300007c20 */ /* 0x000fe20008400000 */
[----:B------:R-:W-:Y:S01]  /*195a0*/  ULDC.64 UR12, c[0x0][0x620] ;  /* 0x00018800000c7ab9 */ /* 0x000fe20000000a00 */
[----:B------:R-:W-:Y:S01]  /*195b0*/  UIADD3.X UR4, URZ, ~UR4, URZ, UP0, !UPT ;  /* 0x800000043f047290 */ /* 0x000fe200087fe43f */
[----:B------:R-:W-:Y:S01]  /*195c0*/  UMOV UR8, UR16 ;  /* 0x0000001000087c82 */ /* 0x000fe20008000000 */
[----:B------:R-:W-:-:S02]  /*195d0*/  UMOV UR9, UR17 ;  /* 0x0000001100097c82 */ /* 0x000fc40008000000 */
[----:B------:R-:W-:Y:S01]  /*195e0*/  UIMAD UR4, UR4, UR12, URZ ;  /* 0x0000000c040472a4 */ /* 0x000fe2000f8e023f */
[----:B------:R-:W0:Y:S01]  /*195f0*/  F2I.U32.TRUNC.NTZ R0, R0 ;  /* 0x0000000000007305 */ /* 0x000e22000020f000 */
[----:B------:R-:W-:Y:S01]  /*19600*/  UIMAD.WIDE.U32 UR8, UR10, UR12, UR8 ;  /* 0x0000000c0a0872a5 */ /* 0x000fe2000f8e0008 */
[----:B------:R-:W-:Y:S01]  /*19610*/  R2UR UR12, R3 ;  /* 0x00000000030c72ca */ /* 0x000fe200000e0000 */
[----:B------:R-:W-:Y:S01]  /*19620*/  UIMAD UR10, UR10, UR13, UR4 ;  /* 0x0000000d0a0a72a4 */ /* 0x000fe2000f8e0204 */
[----:B------:R-:W-:Y:S01]  /*19630*/  ULDC UR11, c[0x0][0x618] ;  /* 0x00018600000b7ab9 */ /* 0x000fe20000000800 */
[----:B------:R-:W-:Y:S02]  /*19640*/  ULDC UR21, c[0x0][0x658] ;  /* 0x0001960000157ab9 */ /* 0x000fe40000000800 */
[----:B------:R-:W-:Y:S01]  /*19650*/  UIADD3 UR9, UR9, UR10, URZ ;  /* 0x0000000a09097290 */ /* 0x000fe2000fffe03f */
[----:B------:R-:W-:Y:S01]  /*19660*/  UMOV UR15, 0xffffffff ;  /* 0xffffffff000f7882 */ /* 0x000fe20000000000 */
[----:B------:R-:W-:Y:S01]  /*19670*/  ULDC.64 UR4, c[0x0][0x640] ;  /* 0x0001900000047ab9 */ /* 0x000fe20000000a00 */
[----:B------:R-:W-:Y:S01]  /*19680*/  USHF.L.U32 UR15, UR15, UR21, URZ ;  /* 0x000000150f0f7299 */ /* 0x000fe2000800063f */
[----:B------:R-:W-:Y:S01]  /*19690*/  ISETP.NE.U32.AND P0, PT, RZ, UR4, PT ;  /* 0x00000004ff007c0c */ /* 0x000fe2000bf05070 */
[----:B------:R-:W-:-:S02]  /*196a0*/  USHF.R.U64 UR16, UR8, UR11, UR9 ;  /* 0x0000000b08107299 */ /* 0x000fc40008001209 */
[----:B------:R-:W-:Y:S01]  /*196b0*/  USHF.R.U32.HI UR8, URZ, UR11, UR9 ;  /* 0x0000000b3f087299 */ /* 0x000fe20008011609 */
[----:B0-----:R-:W-:Y:S01]  /*196c0*/  R2UR UR14, R0 ;  /* 0x00000000000e72ca */ /* 0x001fe200000e0000 */
[----:B------:R-:W-:Y:S01]  /*196d0*/  ULDC UR17, c[0x0][0x608] ;  /* 0x0001820000117ab9 */ /* 0x000fe20000000800 */
[----:B------:R-:W-:Y:S01]  /*196e0*/  ULOP3.LUT UR41, URZ, UR15, URZ, 0x33, !UPT ;  /* 0x0000000f3f297292 */ /* 0x000fe2000f8e333f */
[----:B------:R-:W-:Y:S01]  /*196f0*/  ISETP.NE.AND.EX P0, PT, RZ, UR5, PT, P0 ;  /* 0x00000005ff007c0c */ /* 0x000fe2000bf05300 */
[----:B------:R-:W-:Y:S02]  /*19700*/  USHF.R.U64 UR15, UR16, UR17, UR8 ;  /* 0x00000011100f7299 */ /* 0x000fe40008001208 */
[----:B------:R-:W-:Y:S02]  /*19710*/  USHF.R.U32.HI UR8, URZ, UR17, UR8 ;  /* 0x000000113f087299 */ /* 0x000fe40008011608 */
[----:B------:R-:W-:Y:S02]  /*19720*/  UIADD3 UR12, -UR12, URZ, URZ ;  /* 0x0000003f0c0c7290 */ /* 0x000fe4000fffe13f */
[----:B------:R-:W-:Y:S01]  /*19730*/  USHF.R.U64 UR17, UR15, UR21, UR8 ;  /* 0x000000150f117299 */ /* 0x000fe20008001208 */
[----:B------:R-:W-:Y:S01]  /*19740*/  UMOV UR19, 0x1 ;  /* 0x0000000100137882 */ /* 0x000fe20000000000 */
[----:B------:R-:W-:Y:S01]  /*19750*/  ULDC UR13, c[0x0][0x144] ;  /* 0x00005100000d7ab9 */ /* 0x000fe20000000800 */
[----:B------:R-:W-:Y:S01]  /*19760*/  ULDC UR7, c[0x0][0x600] ;  /* 0x0001800000077ab9 */ /* 0x000fe20000000800 */
[----:B------:R-:W-:-:S02]  /*19770*/  USHF.L.U32 UR24, UR19, UR21, URZ ;  /* 0x0000001513187299 */ /* 0x000fc4000800063f */
[----:B------:R-:W-:Y:S02]  /*19780*/  USHF.R.U32.HI UR8, URZ, UR21, UR8 ;  /* 0x000000153f087299 */ /* 0x000fe40008011608 */
[----:B------:R-:W-:Y:S02]  /*19790*/  UIMAD UR21, UR13, UR12, UR6 ;  /* 0x0000000c0d1572a4 */ /* 0x000fe4000f8e0206 */
[----:B------:R-:W-:Y:S02]  /*197a0*/  UIADD3 UR20, UR7, -0x1, URZ ;  /* 0xffffffff07147890 */ /* 0x000fe4000fffe03f */
[----:B------:R-:W-:Y:S01]  /*197b0*/  UIADD3 UR19, -UR14, URZ, URZ ;  /* 0x0000003f0e137290 */ /* 0x000fe2000fffe13f */
[----:B------:R-:W-:Y:S01]  /*197c0*/  ULDC UR25, c[0x0][0x148] ;  /* 0x0000520000197ab9 */ /* 0x000fe20000000800 */
[----:B------:R-:W-:Y:S01]  /*197d0*/  ULDC UR22, c[0x0][0x648] ;  /* 0x0001920000167ab9 */ /* 0x000fe20000000800 */
[----:B------:R-:W-:Y:S01]  /*197e0*/  ULDC UR23, c[0x0][0x638] ;  /* 0x00018e0000177ab9 */ /* 0x000fe20000000800 */
        /* <DEDUP_REMOVED lines=14> */
.L_x_545:
[----:B------:R-:W-:Y:S01]  /*198d0*/  UISETP.NE.AND UP0, UPT, UR45, URZ, UPT ;  /* 0x0000003f2d00728c */ /* 0x000fe2000bf05270 */
[----:B------:R-:W-:Y:S01]  /*198e0*/  IMAD.MOV.U32 R0, RZ, RZ, 0x1 ;  /* 0x00000001ff007424 */ /* 0x000fe200078e00ff */
[----:B------:R-:W-:Y:S02]  /*198f0*/  USHF.R.U64 UR4, UR6, UR22, UR8 ;  /* 0x0000001606047299 */ /* 0x000fe40008001208 */
[----:B------:R-:W-:Y:S02]  /*19900*/  ULOP3.LUT UR41, UR15, UR41, URZ, 0xc0, !UPT ;  /* 0x000000290f297292 */ /* 0x000fe4000f8ec03f */
[----:B------:R-:W-:Y:S02]  /*19910*/  UIADD3 UR5, -UR4, URZ, URZ ;  /* 0x0000003f04057290 */ /* 0x000fe4000fffe13f */
[----:B------:R-:W-:Y:S02]  /*19920*/  UIMAD UR41, UR24, UR4, UR41 ;  /* 0x00000004182972a4 */ /* 0x000fe4000f8e0229 */
[----:B------:R-:W-:-:S02]  /*19930*/  ULOP3.LUT UR16, UR16, UR20, URZ, 0xc0, !UPT ;  /* 0x0000001410107292 */ /* 0x000fc4000f8ec03f */
[----:B------:R-:W-:Y:S02]  /*19940*/  @UP0 UIMAD UR21, UR25, UR19, UR18 ;  /* 0x00000013191502a4 */ /* 0x000fe4000f8e0212 */
[----:B------:R-:W-:-:S03]  /*19950*/  UIMAD UR4, UR5, UR23, UR17 ;  /* 0x00000017050472a4 */ /* 0x000fc6000f8e0211 */
[----:B------:R-:W-:Y:S01]  /*19960*/  ULDC UR5, c[0x0][0x610] ;  /* 0x0001840000057ab9 */ /* 0x000fe20000000800 */
[----:B------:R-:W-:Y:S02]  /*19970*/  UIMAD UR4, UR4, UR7, UR16 ;  /* 0x00000007040472a4 */ /* 0x000fe4000f8e0210 */
[----:B------:R-:W-:-:S04]  /*19980*/  UIMAD UR41, UR41, UR5, UR21 ;  /* 0x00000005292972a4 */ /* 0x000fc8000f8e0215 */
[----:B------:R-:W-:Y:S02]  /*19990*/  USEL UR42, UR4, UR41, !UP0 ;  /* 0x00000029042a7287 */ /* 0x000fe4000c000000 */
[----:B------:R-:W-:-:S12]  /*199a0*/  USEL UR41, UR41, UR4, !UP0 ;  /* 0x0000000429297287 */ /* 0x000fd8000c000000 */
.L_x_543:
[----:B------:R-:W-:-:S13]  /*199b0*/  LOP3.LUT P0, RZ, R0, 0xff, RZ, 0xc0, !PT ;  /* 0x000000ff00ff7812 */ /* 0x000fda000780c0ff */
[----:B------:R-:W-:Y:S05]  /*199c0*/  @P0 BRA `(.L_x_546) ;  /* 0xfffffe7800700947 */ /* 0x000fea000383ffff */
[----:B------:R-:W-:Y:S05]  /*199d0*/  EXIT ;  /* 0x000000000000794d */ /* 0x000fea0003800000 */
.L_x_7:
[----:B------:R-:W2:Y:S01]  /*199e0*/  LDL R5, [R1+0x204] ;  /* 0x0002040001057983 */ /* 0x000ea20000100800 */
[----:B------:R-:W-:-:S03]  /*199f0*/  ULDC.64 UR4, c[0x0][0x650] ;  /* 0x0001940000047ab9 */ /* 0x000fc60000000a00 */
[----:B------:R-:W3:Y:S01]  /*19a00*/  LDL R2, [R1+0x200] ;  /* 0x0002000001027983 */ /* 0x000ee20000100800 */
[----:B------:R-:W-:Y:S01]  /*19a10*/  PRMT R0, RZ, 0x7610, R0 ;  /* 0x00007610ff007816 */ /* 0x000fe20000000000 */
[----:B------:R-:W-:Y:S02]  /*19a20*/  IMAD.MOV.U32 R4, RZ, RZ, -0x1 ;  /* 0xffffffffff047424 */ /* 0x000fe400078e00ff */
[----:B------:R-:W-:Y:S02]  /*19a30*/  IMAD.MOV.U32 R3, RZ, RZ, -0x1 ;  /* 0xffffffffff037424 */ /* 0x000fe400078e00ff */
[----:B------:R-:W-:Y:S01]  /*19a40*/  IMAD.MOV.U32 R10, RZ, RZ, -0x1 ;  /* 0xffffffffff0a7424 */ /* 0x000fe200078e00ff */
[----:B--2---:R-:W-:-:S04]  /*19a50*/  ISETP.GE.U32.AND P0, PT, R5, UR4, PT ;  /* 0x0000000405007c0c */ /* 0x004fc8000bf06070 */
[----:B---3--:R-:W-:-:S13]  /*19a60*/  ISETP.GE.U32.AND.EX P0, PT, R2, UR5, PT, P0 ;  /* 0x0000000502007c0c */ /* 0x008fda000bf06100 */
        /* <DEDUP_REMOVED lines=21> */
.L_x_548:
[----:B------:R-:W-:Y:S01]  /*19bc0*/  USHF.R.U64 UR4, UR14, UR19, UR15 ;  /* 0x000000130e047299 */ /* 0x000fe2000800120f */
[----:B------:R-:W-:Y:S01]  /*19bd0*/  R2UR UR7, R2 ;  /* 0x00000000020772ca */ /* 0x000fe200000e0000 */
[----:B------:R-:W-:Y:S02]  /*19be0*/  USHF.R.U32.HI UR5, URZ, UR19, UR15 ;  /* 0x000000133f057299 */ /* 0x000fe4000801160f */
[----:B------:R-:W-:Y:S01]  /*19bf0*/  UIADD3 UR13, UP0, URZ, -UR4, URZ ;  /* 0x800000043f0d7290 */ /* 0x000fe2000ff1e03f */
[----:B------:R-:W-:Y:S01]  /*19c00*/  ULDC.64 UR14, c[0x0][0x620] ;  /* 0x00018800000e7ab9 */ /* 0x000fe20000000a00 */
[----:B------:R-:W-:Y:S02]  /*19c10*/  UMOV UR6, UR20 ;  /* 0x0000001400067c82 */ /* 0x000fe40008000000 */
[----:B------:R-:W-:Y:S02]  /*19c20*/  UIADD3.X UR5, URZ, ~UR5, URZ, UP0, !UPT ;  /* 0x800000053f057290 */ /* 0x000fe400087fe43f */
[----:B------:R-:W-:-:S02]  /*19c30*/  UISETP.NE.AND UP1, UPT, UR45, URZ, UPT ;  /* 0x0000003f2d00728c */ /* 0x000fc4000bf25270 */
[----:B------:R-:W-:Y:S02]  /*19c40*/  UIMAD UR5, UR5, UR14, URZ ;  /* 0x0000000e050572a4 */ /* 0x000fe4000f8e023f */
[----:B------:R-:W-:Y:S02]  /*19c50*/  UIMAD.WIDE.U32 UR6, UR13, UR14, UR6 ;  /* 0x0000000e0d0672a5 */ /* 0x000fe4000f8e0006 */
[----:B------:R-:W-:Y:S01]  /*19c60*/  UIMAD UR5, UR13, UR15, UR5 ;  /* 0x0000000f0d0572a4 */ /* 0x000fe2000f8e0205 */
[----:B------:R-:W-:Y:S02]  /*19c70*/  ULDC UR14, c[0x0][0x608] ;  /* 0x00018200000e7ab9 */ /* 0x000fe40000000800 */
[----:B------:R-:W-:Y:S01]  /*19c80*/  ULDC UR13, c[0x0][0x618] ;  /* 0x00018600000d7ab9 */ /* 0x000fe20000000800 */
[----:B------:R-:W-:Y:S01]  /*19c90*/  UIADD3 UR5, UR7, UR5, URZ ;  /* 0x0000000507057290 */ /* 0x000fe2000fffe03f */
[----:B------:R-:W-:Y:S01]  /*19ca0*/  ULDC UR22, c[0x0][0x658] ;  /* 0x0001960000167ab9 */ /* 0x000fe20000000800 */
[----:B------:R-:W-:-:S02]  /*19cb0*/  @UP1 UIMAD UR8, UR11, UR12, UR10 ;  /* 0x0000000c0b0812a4 */ /* 0x000fc4000f8e020a */
[----:B------:R-:W-:Y:S02]  /*19cc0*/  USHF.R.U64 UR17, UR6, UR13, UR5 ;  /* 0x0000000d06117299 */ /* 0x000fe40008001205 */
[----:B------:R-:W-:Y:S01]  /*19cd0*/  USHF.R.U32.HI UR5, URZ, UR13, UR5 ;  /* 0x0000000d3f057299 */ /* 0x000fe20008011605 */
[----:B------:R-:W-:Y:S01]  /*19ce0*/  ULDC.64 UR6, c[0x0][0x640] ;  /* 0x0001900000067ab9 */ /* 0x000fe20000000a00 */
[----:B------:R-:W-:Y:S01]  /*19cf0*/  UMOV UR10, 0xffffffff ;  /* 0xffffffff000a7882 */ /* 0x000fe20000000000 */
[----:B------:R-:W-:Y:S01]  /*19d00*/  ISETP.NE.U32.AND P0, PT, RZ, UR6, PT ;  /* 0x00000006ff007c0c */ /* 0x000fe2000bf05070 */
[----:B------:R-:W-:Y:S02]  /*19d10*/  USHF.R.U64 UR18, UR17, UR14, UR5 ;  /* 0x0000000e11127299 */ /* 0x000fe40008001205 */
[----:B------:R-:W-:Y:S01]  /*19d20*/  USHF.R.U32.HI UR5, URZ, UR14, UR5 ;  /* 0x0000000e3f057299 */ /* 0x000fe20008011605 */
[----:B------:R-:W-:Y:S01]  /*19d30*/  ISETP.NE.AND.EX P0, PT, RZ, UR7, PT, P0 ;  /* 0x00000007ff007c0c */ /* 0x000fe2000bf05300 */
[----:B------:R-:W-:-:S02]  /*19d40*/  USHF.L.U32 UR11, UR10, UR22, URZ ;  /* 0x000000160a0b7299 */ /* 0x000fc4000800063f */
[----:B------:R-:W-:Y:S01]  /*19d50*/  USHF.R.U64 UR19, UR18, UR22, UR5 ;  /* 0x0000001612137299 */ /* 0x000fe20008001205 */
[----:B------:R-:W-:Y:S01]  /*19d60*/  ULDC UR20, c[0x0][0x600] ;  /* 0x0001800000147ab9 */ /* 0x000fe20000000800 */
[----:B------:R-:W-:Y:S02]  /*19d70*/  USHF.R.U32.HI UR10, URZ, UR22, UR5 ;  /* 0x000000163f0a7299 */ /* 0x000fe40008011605 */
[----:B------:R-:W-:Y:S02]  /*19d80*/  UIADD3 UR21, UR20, -0x1, URZ ;  /* 0xffffffff14157890 */ /* 0x000fe4000fffe03f */
[----:B------:R-:W-:Y:S01]  /*19d90*/  ULOP3.LUT UR26, URZ, UR11, URZ, 0x33, !UPT ;  /* 0x0000000b3f1a7292 */ /* 0x000fe2000f8e333f */
        /* <DEDUP_REMOVED lines=17> */
.L_x_549:
[----:B------:R-:W-:Y:S01]  /*19eb0*/  USHF.R.U64 UR6, UR5, UR23, UR10 ;  /* 0x0000001705067299 */ /* 0x000fe2000800120a */
[----:B------:R-:W-:Y:S01]  /*19ec0*/  IMAD.MOV.U32 R0, RZ, RZ, 0x1 ;  /* 0x00000001ff007424 */ /* 0x000fe200078e00ff */
[----:B------:R-:W-:Y:S01]  /*19ed0*/  USHF.L.U32 UR25, UR25, UR22, URZ ;  /* 0x0000001619197299 */ /* 0x000fe2000800063f */
[----:B------:R-:W-:Y:S01]  /*19ee0*/  IMAD.U32 R10, RZ, RZ, UR4 ;  /* 0x00000004ff0a7e24 */ /* 0x000fe2000f8e00ff */
[----:B------:R-:W-:Y:S02]  /*19ef0*/  ULOP3.LUT UR5, UR18, UR26, URZ, 0xc0, !UPT ;  /* 0x0000001a12057292 */ /* 0x000fe4000f8ec03f */
[----:B------:R-:W-:Y:S02]  /*19f00*/  UIADD3 UR7, -UR6, URZ, URZ ;  /* 0x0000003f06077290 */ /* 0x000fe4000fffe13f */
[----:B------:R-:W-:Y:S02]  /*19f10*/  UIMAD UR6, UR25, UR6, UR5 ;  /* 0x00000006190672a4 */ /* 0x000fe4000f8e0205 */
[----:B------:R-:W-:-:S02]  /*19f20*/  ULOP3.LUT UR17, UR17, UR21, URZ, 0xc0, !UPT ;  /* 0x0000001511117292 */ /* 0x000fc4000f8ec03f */
[----:B------:R-:W-:Y:S02]  /*19f30*/  UIMAD UR5, UR7, UR24, UR19 ;  /* 0x00000018070572a4 */ /* 0x000fe4000f8e0213 */
[----:B------:R-:W-:Y:S01]  /*19f40*/  UISETP.NE.AND UP0, UPT, UR45, URZ, UPT ;  /* 0x0000003f2d00728c */ /* 0x000fe2000bf05270 */
[----:B------:R-:W-:Y:S01]  /*19f50*/  ULDC UR7, c[0x0][0x610] ;  /* 0x0001840000077ab9 */ /* 0x000fe20000000800 */
[----:B------:R-:W-:Y:S02]  /*19f60*/  UIMAD UR5, UR5, UR20, UR17 ;  /* 0x00000014050572a4 */ /* 0x000fe4000f8e0211 */
[----:B------:R-:W-:-:S04]  /*19f70*/  UIMAD UR8, UR6, UR7, UR8 ;  /* 0x00000007060872a4 */ /* 0x000fc8000f8e0208 */
[----:B------:R-:W-:Y:S02]  /*19f80*/  USEL UR6, UR5, UR8, !UP0 ;  /* 0x0000000805067287 */ /* 0x000fe4000c000000 */
[----:B------:R-:W-:-:S04]  /*19f90*/  USEL UR8, UR8, UR5, !UP0 ;  /* 0x0000000508087287 */ /* 0x000fc8000c000000 */
[----:B------:R-:W-:Y:S02]  /*19fa0*/  IMAD.U32 R3, RZ, RZ, UR6 ;  /* 0x00000006ff037e24 */ /* 0x000fe4000f8e00ff */
[----:B------:R-:W-:-:S07]  /*19fb0*/  IMAD.U32 R4, RZ, RZ, UR8 ;  /* 0x00000008ff047e24 */ /* 0x000fce000f8e00ff */
.L_x_547:
[----:B------:R-:W-:-:S08]  /*19fc0*/  NOP ;  /* 0x0000000000007918 */ /* 0x000fd00000000000 */
[----:B0-----:R-:W0:-:S00]  /*19fd0*/  USETMAXREG.DEALLOC.CTAPOOL 0x18 ;  /* 0x00000018000079c8 */ /* 0x001e0000080e0500 */
[----:B------:R-:W-:-:S13]  /*19fe0*/  ISETP.NE.AND P0, PT, RZ, UR9, PT ;  /* 0x00000009ff007c0c */ /* 0x000fda000bf05270 */
[----:B------:R-:W-:Y:S05]  /*19ff0*/  @P0 EXIT ;  /* 0x000000000000094d */ /* 0x000fea0003800000 */
[----:B0-----:R-:W-:Y:S01]  /*1a000*/  LOP3.LUT P0, RZ, R0, 0xff, RZ, 0xc0, !PT ;  /* 0x000000ff00ff7812 */ /* 0x001fe2000780c0ff */
[----:B------:R-:W-:Y:S02]  /*1a010*/  IMAD.MOV.U32 R0, RZ, RZ, 0x1 ;  /* 0x00000001ff007424 */ /* 0x000fe400078e00ff */
[----:B------:R-:W-:-:S10]  /*1a020*/  IMAD.MOV.U32 R6, RZ, RZ, RZ ;  /* 0x000000ffff067224 */ /* 0x000fd400078e00ff */
[----:B------:R-:W-:Y:S05]  /*1a030*/  @!P0 BRA `(.L_x_550) ;  /* 0x0000000c00748947 */ /* 0x000fea0003800000 */
[----:B------:R-:W0:Y:S01]  /*1a040*/  S2R R9, SR_CgaCtaId ;  /* 0x0000000000097919 */ /* 0x000e220000008800 */
[----:B------:R-:W-:Y:S01]  /*1a050*/  ULDC UR4, c[0x0][0x28c] ;  /* 0x0000a30000047ab9 */ /* 0x000fe20000000800 */
[----:B------:R-:W-:Y:S01]  /*1a060*/  ULDC UR8, c[0x0][0x658] ;  /* 0x0001960000087ab9 */ /* 0x000fe20000000800 */
[----:B------:R-:W-:Y:S01]  /*1a070*/  UIADD3 UR9, UR4, 0x1f, URZ ;  /* 0x0000001f04097890 */ /* 0x000fe2000fffe03f */
[----:B------:R-:W-:Y:S01]  /*1a080*/  BSSY B0, `(.L_x_550) ;  /* 0x00000d8000007945 */ /* 0x000fe20003800000 */
[----:B------:R-:W-:Y:S01]  /*1a090*/  UMOV UR7, 0xffffffff ;  /* 0xffffffff00077882 */ /* 0x000fe20000000000 */
[----:B------:R-:W-:Y:S01]  /*1a0a0*/  ULDC UR6, c[0x0][0xc] ;  /* 0x0000030000067ab9 */ /* 0x000fe20000000800 */
[----:B------:R-:W-:Y:S01]  /*1a0b0*/  USHF.R.S32.HI UR10, URZ, 0x1f, UR9 ;  /* 0x0000001f3f0a7899 */ /* 0x000fe20008011409 */
[----:B------:R-:W-:Y:S01]  /*1a0c0*/  MOV R8, 0x1 ;  /* 0x0000000100087802 */ /* 0x000fe20000000f00 */
[----:B------:R-:W-:Y:S01]  /*1a0d0*/  USHF.L.U32 UR11, UR7, UR8, URZ ;  /* 0x00000008070b7299 */ /* 0x000fe2000800063f */
[----:B------:R-:W-:Y:S01]  /*1a0e0*/  IMAD.MOV.U32 R0, RZ, RZ, 0x1 ;  /* 0x00000001ff007424 */ /* 0x000fe200078e00ff */
[----:B------:R-:W-:Y:S01]  /*1a0f0*/  ULDC UR5, c[0x0][0x600] ;  /* 0x0001800000057ab9 */ /* 0x000fe20000000800 */
[----:B------:R-:W-:Y:S01]  /*1a100*/  ULDC UR7, c[0x0][0x10] ;  /* 0x0000040000077ab9 */ /* 0x000fe20000000800 */
[----:B------:R-:W-:Y:S01]  /*1a110*/  UMOV UR12, 0x1 ;  /* 0x00000001000c7882 */ /* 0x000fe20000000000 */
[----:B------:R-:W-:Y:S01]  /*1a120*/  UIADD3 UR4, UR5, -0x1, URZ ;  /* 0xffffffff05047890 */ /* 0x000fe2000fffe03f */
[----:B------:R-:W-:Y:S01]  /*1a130*/  IMAD.MOV.U32 R6, RZ, RZ, RZ ;  /* 0x000000ffff067224 */ /* 0x000fe200078e00ff */
[----:B------:R-:W-:-:S02]  /*1a140*/  UIMAD.WIDE.U32 UR6, UR6, UR7, URZ ;  /* 0x00000007060672a5 */ /* 0x000fc4000f8e003f */
[----:B------:R-:W-:Y:S02]  /*1a150*/  ULEA.HI UR10, UR10, UR9, URZ, 0x5 ;  /* 0x000000090a0a7291 */ /* 0x000fe4000f8f283f */
[----:B------:R-:W-:Y:S02]  /*1a160*/  USHF.L.U32 UR5, UR12, UR8, URZ ;  /* 0x000000080c057299 */ /* 0x000fe4000800063f */
[----:B------:R-:W-:Y:S01]  /*1a170*/  USHF.R.S32.HI UR18, URZ, 0x5, UR10 ;  /* 0x000000053f127899 */ /* 0x000fe2000801140a */
[----:B------:R-:W-:Y:S01]  /*1a180*/  ULDC UR8, c[0x0][0x14] ;  /* 0x0000050000087ab9 */ /* 0x000fe20000000800 */
[----:B------:R-:W-:Y:S02]  /*1a190*/  ULOP3.LUT UR21, UR40, 0x2, URZ, 0xfc, !UPT ;  /* 0x0000000228157892 */ /* 0x000fe4000f8efc3f */
[----:B------:R-:W-:Y:S02]  /*1a1a0*/  UIMAD.WIDE.U32 UR22, UR6, UR8, URZ ;  /* 0x00000008061672a5 */ /* 0x000fe4000f8e003f */
[----:B------:R-:W-:-:S02]  /*1a1b0*/  UIMAD UR13, UR7, UR8, URZ ;  /* 0x00000008070d72a4 */ /* 0x000fc4000f8e023f */
[----:B------:R-:W-:Y:S01]  /*1a1c0*/  ULOP3.LUT UR19, URZ, UR11, URZ, 0x33, !UPT ;  /* 0x0000000b3f137292 */ /* 0x000fe2000f8e333f */
[C---:B0-----:R-:W-:Y:S01]  /*1a1d0*/  IMAD.SHL.U32 R16, R9.reuse, 0x80, RZ ;  /* 0x0000008009107824 */ /* 0x041fe200078e00ff */
[----:B------:R-:W-:Y:S01]  /*1a1e0*/  UIADD3 UR13, UR23, UR13, URZ ;  /* 0x0000000d170d7290 */ /* 0x000fe2000fffe03f */
[----:B------:R-:W-:Y:S01]  /*1a1f0*/  IMAD.SHL.U32 R9, R9, 0x1000, RZ ;  /* 0x0000100009097824 */ /* 0x000fe200078e00ff */
[----:B------:R-:W-:Y:S02]  /*1a200*/  UIADD3 UR26, UR18, 0x1, URZ ;  /* 0x00000001121a7890 */ /* 0x000fe4000fffe03f */
[----:B------:R-:W-:Y:S01]  /*1a210*/  LOP3.LUT R16, R16, 0x80, RZ, 0xc0, !PT ;  /* 0x0000008010107812 */ /* 0x000fe200078ec0ff */
[----:B------:R-:W-:Y:S01]  /*1a220*/  ULDC.64 UR24, c[0x0][0x198] ;  /* 0x0000660000187ab9 */ /* 0x000fe20000000a00 */
[----:B------:R-:W-:-:S08]  /*1a230*/  LOP3.LUT R9, R9, 0x1000, RZ, 0xc0, !PT ;  /* 0x0000100009097812 */ /* 0x000fd000078ec0ff */
.L_x_561:
[----:B------:R-:W-:-:S03]  /*1a240*/  UMOV UR6, 0xffffffff ;  /* 0xffffffff00067882 */ /* 0x000fc60000000000 */
[----:B------:R-:W-:Y:S05]  /*1a250*/  BRA.DIV UR6, `(.L_x_551) ;  /* 0x0000000e06b47947 */ /* 0x000fea000b800000 */
[----:B------:R-:W-:-:S13]  /*1a260*/  ELECT P6, URZ, PT ;  /* 0x00000000003f782f */ /* 0x000fda00038c0000 */
.L_x_571:
[----:B------:R-:W0:Y:S01]  /*1a270*/  LDC R2, c[0x0][0x28c] ;  /* 0x0000a300ff027b82 */ /* 0x000e220000000800 */
[----:B------:R-:W-:Y:S01]  /*1a280*/  BSSY B1, `(.L_x_552) ;  /* 0x000003a000017945 */ /* 0x000fe20003800000 */
[----:B0-----:R-:W-:-:S13]  /*1a290*/  ISETP.LT.OR P6, PT, R2, 0x1, !P6 ;  /* 0x000000010200780c */ /* 0x001fda00077c1670 */
[----:B------:R-:W-:Y:S05]  /*1a2a0*/  @P6 BRA `(.L_x_553) ;  /* 0x0000000000dc6947 */ /* 0x000fea0003800000 */
[----:B------:R-:W-:Y:S02]  /*1a2b0*/  IMAD R2, R3, 0x100, R16 ;  /* 0x0000010003027824 */ /* 0x000fe400078e0210 */
[----:B------:R-:W-:Y:S02]  /*1a2c0*/  IMAD.SHL.U32 R3, R4, 0x100, RZ ;  /* 0x0000010004037824 */ /* 0x000fe400078e00ff */
[----:B------:R-:W-:Y:S02]  /*1a2d0*/  IMAD.MOV.U32 R11, RZ, RZ, RZ ;  /* 0x000000ffff0b7224 */ /* 0x000fe400078e00ff */
[----:B------:R-:W-:Y:S02]  /*1a2e0*/  IMAD.U32 R13, RZ, RZ, UR26 ;  /* 0x0000001aff0d7e24 */ /* 0x000fe4000f8e00ff */
[----:B------:R-:W-:Y:S02]  /*1a2f0*/  IMAD.MOV.U32 R4, RZ, RZ, R0 ;  /* 0x000000ffff047224 */ /* 0x000fe400078e0000 */
[----:B------:R-:W-:-:S07]  /*1a300*/  IMAD.MOV.U32 R12, RZ, RZ, R6 ;  /* 0x000000ffff0c7224 */ /* 0x000fce00078e0006 */
.L_x_556:
[----:B------:R-:W0:Y:S01]  /*1a310*/  S2R R14, SR_CgaCtaId ;  /* 0x00000000000e7919 */ /* 0x000e220000008800 */
[----:B------:R-:W-:Y:S01]  /*1a320*/  MOV R5, 0x400 ;  /* 0x0000040000057802 */ /* 0x000fe20000000f00 */
[----:B------:R-:W1:Y:S03]  /*1a330*/  S2R R7, SR_TID.X ;  /* 0x0000000000077919 */ /* 0x000e660000002100 */
[----:B0-----:R-:W-:Y:S02]  /*1a340*/  LEA R15, R14, R5, 0x18 ;  /* 0x000000050e0f7211 */ /* 0x001fe400078ec0ff */
[----:B------:R-:W-:Y:S02]  /*1a350*/  SHF.L.U32 R14, R4, 0x1f, RZ ;  /* 0x0000001f040e7819 */ /* 0x000fe400000006ff */
[----:B-1----:R-:W-:Y:S01]  /*1a360*/  LOP3.LUT P1, RZ, R7, 0x7f, RZ, 0xc0, !PT ;  /* 0x0000007f07ff7812 */ /* 0x002fe2000782c0ff */
[----:B------:R-:W-:-:S04]  /*1a370*/  IMAD R5, R12, 0x8, R15 ;  /* 0x000000080c057824 */ /* 0x000fc800078e020f */
[----:B------:R-:W0:Y:S02]  /*1a380*/  SYNCS.PHASECHK.TRANS64.TRYWAIT P0, [R5+URZ+0x18], R14 ;  /* 0x0000180e050075a7 */ /* 0x000e24000800017f */
[----:B0-----:R-:W-:Y:S06]  /*1a390*/  @!P0 BRA `(.L_x_554) ;  /* 0x0000000c00848947 */ /* 0x001fec0003800000 */
.L_x_572:
[----:B0-----:R-:W0:Y:S01]  /*1a3a0*/  @!P1 LDC R14, c[0x0][0x500] ;  /* 0x00014000ff0e9b82 */ /* 0x001e220000000800 */
[----:B------:R-:W-:-:S04]  /*1a3b0*/  UPRMT UR6, UR21, 0x9910, URZ ;  /* 0x0000991015067896 */ /* 0x000fc8000800003f */
[----:B------:R-:W-:-:S06]  /*1a3c0*/  UISETP.NE.AND UP0, UPT, UR6, 0x2, UPT ;  /* 0x000000020600788c */ /* 0x000fcc000bf05270 */
[----:B------:R-:W-:Y:S01]  /*1a3d0*/  PLOP3.LUT P0, PT, PT, PT, UP0, 0x80, 0x0 ;  /* 0x000000000000781c */ /* 0x000fe20003f0f008 */
[----:B0-----:R0:W-:-:S12]  /*1a3e0*/  @!P1 SYNCS.ARRIVE.TRANS64 RZ, [R5+URZ], R14 ;  /* 0x0000000e05ff99a7 */ /* 0x0011d8000800003f */
[----:B------:R-:W-:Y:S05]  /*1a3f0*/  @P0 BRA `(.L_x_555) ;  /* 0x0000000000040947 */ /* 0x000fea0003800000 */
[----:B------:R-:W-:Y:S01]  /*1a400*/  BPT.TRAP 0x1 ;  /* 0x000000040000795c */ /* 0x000fe20000300000 */
.L_x_555:
[C-C-:B------:R-:W-:Y:S01]  /*1a410*/  IMAD R7, R12.reuse, 0x8000, R15.reuse ;  /* 0x000080000c077824 */ /* 0x140fe200078e020f */
[----:B------:R-:W-:Y:S01]  /*1a420*/  R2UR UR9, R5 ;  /* 0x00000000050972ca */ /* 0x000fe200000e0000 */
[----:B------:R-:W-:Y:S01]  /*1a430*/  VIADD R13, R13, 0xffffffff ;  /* 0xffffffff0d0d7836 */ /* 0x000fe20000000000 */
[----:B------:R-:W-:Y:S01]  /*1a440*/  UIADD3 UR6, UP0, UR24, 0xf0, URZ ;  /* 0x000000f018067890 */ /* 0x000fe2000ff1e03f */
[----:B------:R-:W-:Y:S01]  /*1a450*/  R2UR UR11, R3 ;  /* 0x00000000030b72ca */ /* 0x000fe200000e0000 */
[----:B------:R-:W-:Y:S01]  /*1a460*/  UIADD3 UR28, UP1, UR24, 0x1f0, URZ ;  /* 0x000001f0181c7890 */ /* 0x000fe2000ff3e03f */
[----:B------:R-:W-:Y:S01]  /*1a470*/  R2UR UR7, R7 ;  /* 0x00000000070772ca */ /* 0x000fe200000e0000 */
[----:B------:R-:W-:Y:S01]  /*1a480*/  UMOV UR14, 0x0 ;  /* 0x00000000000e7882 */ /* 0x000fe20000000000 */
[C---:B------:R-:W-:Y:S01]  /*1a490*/  LEA R7, R12.reuse, R9, 0xd ;  /* 0x000000090c077211 */ /* 0x040fe200078e68ff */
[----:B------:R-:W-:Y:S01]  /*1a4a0*/  VIADD R12, R12, 0x1 ;  /* 0x000000010c0c7836 */ /* 0x000fe20000000000 */
[----:B------:R-:W-:Y:S01]  /*1a4b0*/  R2UR UR10, R11 ;  /* 0x000000000b0a72ca */ /* 0x000fe200000e0000 */
[----:B------:R-:W-:Y:S01]  /*1a4c0*/  UIADD3.X UR29, URZ, UR25, URZ, UP1, !UPT ;  /* 0x000000193f1d7290 */ /* 0x000fe20008ffe43f */
[----:B------:R-:W-:Y:S01]  /*1a4d0*/  R2UR UR12, R10 ;  /* 0x000000000a0c72ca */ /* 0x000fe200000e0000 */
[----:B------:R-:W-:Y:S01]  /*1a4e0*/  IMAD R7, R7, 0x4, R15 ;  /* 0x0000000407077824 */ /* 0x000fe200078e020f */
[----:B------:R-:W-:Y:S01]  /*1a4f0*/  R2UR UR20, R2 ;  /* 0x00000000021472ca */ /* 0x000fe200000e0000 */
[----:B------:R-:W-:Y:S01]  /*1a500*/  UMOV UR15, 0x10000000 ;  /* 0x10000000000f7882 */ /* 0x000fe20000000000 */
[----:B------:R-:W-:Y:S01]  /*1a510*/  ISETP.GT.AND P1, PT, R13, 0x1, PT ;  /* 0x000000010d00780c */ /* 0x000fe20003f24270 */
[----:B------:R-:W-:Y:S01]  /*1a520*/  UMOV UR27, 0x30000 ;  /* 0x00030000001b7882 */ /* 0x000fe20000000000 */
[----:B------:R-:W-:Y:S01]  /*1a530*/  R2UR UR8, R7 ;  /* 0x00000000070872ca */ /* 0x000fe200000e0000 */
[----:B------:R-:W-:Y:S01]  /*1a540*/  UIADD3 UR16, UR7, 0x100, URZ ;  /* 0x0000010007107890 */ /* 0x000fe2000fffe03f */
[----:B------:R-:W-:Y:S01]  /*1a550*/  ISETP.NE.AND P0, PT, R12, 0x3, PT ;  /* 0x000000030c00780c */ /* 0x000fe20003f05270 */
[----:B------:R-:W-:Y:S01]  /*1a560*/  UIADD3.X UR7, URZ, UR25, URZ, UP0, !UPT ;  /* 0x000000193f077290 */ /* 0x000fe200087fe43f */
[----:B------:R-:W-:-:S02]  /*1a570*/  VIADD R11, R11, 0x20 ;  /* 0x000000200b0b7836 */ /* 0x000fc40000000000 */
[----:B0-----:R-:W-:Y:S02]  /*1a580*/  SEL R5, RZ, 0x1, P0 ;  /* 0x00000001ff057807 */ /* 0x001fe40000000000 */
[----:B------:R-:W-:Y:S02]  /*1a590*/  SEL R12, R12, RZ, P0 ;  /* 0x000000ff0c0c7207 */ /* 0x000fe40000000000 */
[----:B------:R-:W-:-:S03]  /*1a5a0*/  LOP3.LUT R4, R4, R5, RZ, 0x3c, !PT ;  /* 0x0000000504047212 */ /* 0x000fc600078e3cff */
[----:B------:R-:W-:-:S03]  /*1a5b0*/  UIADD3 UR17, UR8, 0x18100, URZ ;  /* 0x0001810008117890 */ /* 0x000fc6000fffe03f */
[----:B------:R-:W-:Y:S02]  /*1a5c0*/  UMOV UR8, UR16 ;  /* 0x0000001000087c82 */ /* 0x000fe40008000000 */
[----:B------:R0:W-:Y:S02]  /*1a5d0*/  UTMALDG.3D [UR8], [UR6], desc[UR14] ;  /* 0x00000e08060075b4 */ /* 0x0001e40008011000 */
[----:B0-----:R-:W-:Y:S01]  /*1a5e0*/  UMOV UR8, UR17 ;  /* 0x0000001100087c82 */ /* 0x001fe20008000000 */
[----:B------:R-:W-:Y:S02]  /*1a5f0*/  UMOV UR11, UR20 ;  /* 0x00000014000b7c82 */ /* 0x000fe40008000000 */
[----:B------:R0:W-:Y:S02]  /*1a600*/  UTMALDG.3D.MULTICAST [UR8], [UR28], UR27, desc[UR14] ;  /* 0x00000e081c0073b4 */ /* 0x0001e4000801181b */
[----:B0-----:R-:W-:Y:S05]  /*1a610*/  @P1 BRA `(.L_x_556) ;  /* 0xfffffffc003c1947 */ /* 0x001fea000383ffff */
.L_x_553:
[----:B------:R-:W-:Y:S05]  /*1a620*/  BSYNC B1 ;  /* 0x0000000000017941 */ /* 0x000fea0003800000 */
.L_x_552:
[----:B------:R-:W2:Y:S01]  /*1a630*/  LDL.LU R15, [R1+0x200] ;  /* 0x00020000010f7983 */ /* 0x000ea20000300800 */
[----:B------:R-:W-:Y:S01]  /*1a640*/  LOP3.LUT P0, RZ, R8, 0xff, RZ, 0xc0, !PT ;  /* 0x000000ff08ff7812 */ /* 0x000fe2000780c0ff */
[----:B------:R-:W-:Y:S01]  /*1a650*/  VIADD R6, R6, UR18 ;  /* 0x0000001206067c36 */ /* 0x000fe20008000000 */
[----:B------:R-:W-:Y:S01]  /*1a660*/  ULDC.64 UR6, c[0x0][0x650] ;  /* 0x0001940000067ab9 */ /* 0x000fe20000000a00 */
[----:B------:R-:W3:Y:S01]  /*1a670*/  LDL.LU R14, [R1+0x204] ;  /* 0x00020400010e7983 */ /* 0x000ee20000300800 */
[----:B------:R-:W-:Y:S01]  /*1a680*/  UISETP.GE.U32.AND UP0, UPT, UR18, 0x3, UPT ;  /* 0x000000031200788c */ /* 0x000fe2000bf06070 */
[----:B------:R-:W-:Y:S01]  /*1a690*/  BSSY B1, `(.L_x_557) ;  /* 0x0000074000017945 */ /* 0x000fe20003800000 */
[----:B------:R-:W-:Y:S01]  /*1a6a0*/  IMAD.MOV.U32 R4, RZ, RZ, -0x1 ;  /* 0xffffffffff047424 */ /* 0x000fe200078e00ff */
[----:B------:R-:W-:Y:S01]  /*1a6b0*/  PRMT R8, RZ, 0x7610, R8 ;  /* 0x00007610ff087816 */ /* 0x000fe20000000008 */
[----:B------:R-:W-:Y:S02]  /*1a6c0*/  IMAD.MOV.U32 R10, RZ, RZ, -0x1 ;  /* 0xffffffffff0a7424 */ /* 0x000fe400078e00ff */
[----:B------:R-:W-:-:S03]  /*1a6d0*/  PLOP3.LUT P1, PT, PT, PT, UP0, 0x80, 0x0 ;  /* 0x000000000000781c */ /* 0x000fc60003f2f008 */
[----:B------:R-:W0:Y:S01]  /*1a6e0*/  @P0 S2R R3, SR_CgaCtaId ;  /* 0x0000000000030919 */ /* 0x000e220000008800 */
[----:B------:R-:W-:-:S04]  /*1a6f0*/  @P0 MOV R2, 0x400 ;  /* 0x0000040000020802 */ /* 0x000fc80000000f00 */
[----:B0-----:R-:W-:-:S04]  /*1a700*/  @P0 LEA R2, R3, R2, 0x18 ;  /* 0x0000000203020211 */ /* 0x001fc800078ec0ff */
[----:B------:R0:W-:Y:S01]  /*1a710*/  @P0 SYNCS.ARRIVE.TRANS64.A1T0 RZ, [R2+URZ+0x48], RZ ;  /* 0x000048ff02ff09a7 */ /* 0x0001e2000810003f */
[----:B------:R-:W-:Y:S01]  /*1a720*/  ISETP.GT.U32.AND P0, PT, R6, 0x2, PT ;  /* 0x000000020600780c */ /* 0x000fe20003f04070 */
[----:B0-----:R-:W-:-:S05]  /*1a730*/  IMAD.U32 R2, RZ, RZ, UR18 ;  /* 0x00000012ff027e24 */ /* 0x001fca000f8e00ff */
[----:B------:R-:W-:Y:S01]  /*1a740*/  ISETP.LT.U32.AND P0, PT, R2, 0x3, P0 ;  /* 0x000000030200780c */ /* 0x000fe20000701070 */
[----:B------:R-:W-:-:S05]  /*1a750*/  IMAD.WIDE.U32 R2, R6, -0x55555555, RZ ;  /* 0xaaaaaaab06027825 */ /* 0x000fca00078e00ff */
[----:B------:R-:W-:Y:S02]  /*1a760*/  SHF.R.U32.HI R5, RZ, 0x1, R3 ;  /* 0x00000001ff057819 */ /* 0x000fe40000011603 */
[----:B------:R-:W-:Y:S02]  /*1a770*/  SEL R3, RZ, 0x1, !P0 ;  /* 0x00000001ff037807 */ /* 0x000fe40004000000 */
[----:B------:R-:W-:Y:S01]  /*1a780*/  PRMT R2, RZ, 0x7610, R2 ;  /* 0x00007610ff027816 */ /* 0x000fe20000000002 */
[----:B------:R-:W-:Y:S01]  /*1a790*/  IMAD R6, R5, -0x3, R6 ;  /* 0xfffffffd05067824 */ /* 0x000fe200078e0206 */
[----:B------:R-:W-:Y:S01]  /*1a7a0*/  LOP3.LUT R0, R0, R3, RZ, 0x3c, !PT ;  /* 0x0000000300007212 */ /* 0x000fe200078e3cff */
[----:B------:R-:W-:-:S03]  /*1a7b0*/  IMAD.MOV.U32 R3, RZ, RZ, -0x1 ;  /* 0xffffffffff037424 */ /* 0x000fc600078e00ff */
[----:B------:R-:W-:Y:S02]  /*1a7c0*/  @P1 LOP3.LUT R0, R0, 0x1, R5, 0x78, !PT ;  /* 0x0000000100001812 */ /* 0x000fe400078e7805 */
[----:B---3--:R-:W-:-:S04]  /*1a7d0*/  IADD3 R14, P0, R14, UR22, RZ ;  /* 0x000000160e0e7c10 */ /* 0x008fc8000ff1e0ff */
[----:B--2---:R-:W-:Y:S01]  /*1a7e0*/  IADD3.X R15, R15, UR13, RZ, P0, !PT ;  /* 0x0000000d0f0f7c10 */ /* 0x004fe200087fe4ff */
[----:B------:R0:W-:Y:S01]  /*1a7f0*/  STL [R1+0x204], R14 ;  /* 0x0002040e01007387 */ /* 0x0001e20000100800 */
[----:B------:R-:W-:-:S03]  /*1a800*/  ISETP.GE.U32.AND P0, PT, R14, UR6, PT ;  /* 0x000000060e007c0c */ /* 0x000fc6000bf06070 */
[----:B------:R0:W-:Y:S01]  /*1a810*/  STL [R1+0x200], R15 ;  /* 0x0002000f01007387 */ /* 0x0001e20000100800 */
[----:B------:R-:W-:-:S13]  /*1a820*/  ISETP.GE.U32.AND.EX P0, PT, R15, UR7, PT, P0 ;  /* 0x000000070f007c0c */ /* 0x000fda000bf06100 */
[----:B0-----:R-:W-:Y:S05]  /*1a830*/  @P0 BRA `(.L_x_558) ;  /* 0x0000000400640947 */ /* 0x001fea0003800000 */
[----:B------:R-:W0:Y:S01]  /*1a840*/  S2R R7, SR_CTAID.X ;  /* 0x0000000000077919 */ /* 0x000e220000002500 */
[----:B------:R-:W-:Y:S01]  /*1a850*/  ULDC UR6, c[0x0][0x150] ;  /* 0x0000540000067ab9 */ /* 0x000fe20000000800 */
[----:B------:R-:W1:Y:S01]  /*1a860*/  LDC R4, c[0x0][0x144] ;  /* 0x00005100ff047b82 */ /* 0x000e620000000800 */
[----:B------:R-:W-:Y:S01]  /*1a870*/  UISETP.NE.AND UP0, UPT, UR45, URZ, UPT ;  /* 0x0000003f2d00728c */ /* 0x000fe2000bf05270 */
[----:B------:R-:W2:Y:S01]  /*1a880*/  S2R R5, SR_CTAID.Y ;  /* 0x0000000000057919 */ /* 0x000ea20000002600 */
[----:B------:R-:W-:-:S04]  /*1a890*/  ULDC UR9, c[0x0][0x630] ;  /* 0x00018c0000097ab9 */ /* 0x000fc80000000800 */
[----:B------:R-:W-:Y:S01]  /*1a8a0*/  PLOP3.LUT P0, PT, PT, PT, UP0, 0x80, 0x0 ;  /* 0x000000000000781c */ /* 0x000fe20003f0f008 */
[----:B------:R-:W3:Y:S01]  /*1a8b0*/  LDC R12, c[0x0][0x148] ;  /* 0x00005200ff0c7b82 */ /* 0x000ee20000000800 */
[----:B0-----:R-:W-:Y:S02]  /*1a8c0*/  I2FP.F32.U32 R2, R7 ;  /* 0x0000000700027245 */ /* 0x001fe40000201000 */
[----:B--2---:R-:W-:-:S03]  /*1a8d0*/  I2FP.F32.U32 R3, R5 ;  /* 0x0000000500037245 */ /* 0x004fc60000201000 */
[----:B------:R-:W-:Y:S01]  /*1a8e0*/  FMUL R2, R2, UR6 ;  /* 0x0000000602027c20 */ /* 0x000fe20008400000 */
[----:B------:R-:W-:Y:S02]  /*1a8f0*/  ULDC UR6, c[0x0][0x154] ;  /* 0x0000550000067ab9 */ /* 0x000fe40000000800 */
[----:B------:R-:W-:Y:S01]  /*1a900*/  FMUL R10, R3, UR6 ;  /* 0x00000006030a7c20 */ /* 0x000fe20008400000 */
[----:B------:R-:W-:Y:S02]  /*1a910*/  ULDC.64 UR6, c[0x0][0x628] ;  /* 0x00018a0000067ab9 */ /* 0x000fe40000000a00 */
[----:B------:R-:W0:Y:S08]  /*1a920*/  F2I.U32.TRUNC.NTZ R2, R2 ;  /* 0x0000000200027305 */ /* 0x000e30000020f000 */
[----:B------:R-:W2:Y:S01]  /*1a930*/  F2I.U32.TRUNC.NTZ R10, R10 ;  /* 0x0000000a000a7305 */ /* 0x000ea2000020f000 */
[----:B0-----:R-:W-:-:S02]  /*1a940*/  IMAD.MOV R3, RZ, RZ, -R2 ;  /* 0x000000ffff037224 */ /* 0x001fc400078e0a02 */
[----:B------:R-:W-:Y:S02]  /*1a950*/  IMAD.MOV.U32 R2, RZ, RZ, R14 ;  /* 0x000000ffff027224 */ /* 0x000fe400078e000e */
[----:B-1----:R-:W-:Y:S02]  /*1a960*/  IMAD R7, R4, R3, R7 ;  /* 0x0000000304077224 */ /* 0x002fe400078e0207 */
[----:B--2---:R-:W-:-:S04]  /*1a970*/  IMAD.MOV R3, RZ, RZ, -R10 ;  /* 0x000000ffff037224 */ /* 0x004fc800078e0a0a */
[----:B---3--:R-:W-:Y:S01]  /*1a980*/  @P0 IMAD R7, R12, R3, R5 ;  /* 0x000000030c070224 */ /* 0x008fe200078e0205 */
[----:B------:R-:W-:Y:S02]  /*1a990*/  ISETP.NE.U32.AND P0, PT, RZ, UR6, PT ;  /* 0x00000006ff007c0c */ /* 0x000fe4000bf05070 */
[----:B------:R-:W-:Y:S02]  /*1a9a0*/  MOV R3, R15 ;  /* 0x0000000f00037202 */ /* 0x000fe40000000f00 */
[----:B------:R-:W-:-:S13]  /*1a9b0*/  ISETP.NE.AND.EX P0, PT, RZ, UR7, PT, P0 ;  /* 0x00000007ff007c0c */ /* 0x000fda000bf05300 */
[----:B------:R-:W-:Y:S05]  /*1a9c0*/  @!P0 BRA `(.L_x_559) ;  /* 0x0000000000288947 */ /* 0x000fea0003800000 */
[----:B------:R-:W-:Y:S02]  /*1a9d0*/  ULDC UR8, c[0x0][0x634] ;  /* 0x00018d0000087ab9 */ /* 0x000fe40000000800 */
[----:B------:R-:W-:-:S05]  /*1a9e0*/  IADD3 R3, P0, R14, UR8, RZ ;  /* 0x000000080e037c10 */ /* 0x000fca000ff1e0ff */
[----:B------:R-:W-:-:S04]  /*1a9f0*/  IMAD.X R11, RZ, RZ, R15, P0 ;  /* 0x000000ffff0b7224 */ /* 0x000fc800000e060f */
[----:B------:R-:W-:-:S04]  /*1aa00*/  IMAD.WIDE.U32 R4, R11, UR6, RZ ;  /* 0x000000060b047c25 */ /* 0x000fc8000f8e00ff */
[----:B------:R-:W-:-:S04]  /*1aa10*/  IMAD.WIDE.U32 R4, P0, R3, UR7, R4 ;  /* 0x0000000703047c25 */ /* 0x000fc8000f800004 */
[----:B------:R-:W-:-:S04]  /*1aa20*/  IMAD.WIDE.U32 R2, R3, UR6, RZ ;  /* 0x0000000603027c25 */ /* 0x000fc8000f8e00ff */
[----:B------:R-:W-:Y:S01]  /*1aa30*/  IMAD.MOV.U32 R2, RZ, RZ, R5 ;  /* 0x000000ffff027224 */ /* 0x000fe200078e0005 */
[----:B------:R-:W-:Y:S01]  /*1aa40*/  IADD3 RZ, P1, R3, R4, RZ ;  /* 0x0000000403ff7210 */ /* 0x000fe20007f3e0ff */
[----:B------:R-:W-:-:S04]  /*1aa50*/  IMAD.X R3, RZ, RZ, RZ, P0 ;  /* 0x000000ffff037224 */ /* 0x000fc800000e06ff */
[----:B------:R-:W-:-:S08]  /*1aa60*/  IMAD.WIDE.U32.X R2, R11, UR7, R2, P1 ;  /* 0x000000070b027c25 */ /* 0x000fd000088e0402 */
.L_x_559:
[--C-:B------:R-:W-:Y:S01]  /*1aa70*/  SHF.R.U64 R10, R2, UR9, R3.reuse ;  /* 0x00000009020a7c19 */ /* 0x100fe20008001203 */
[----:B------:R-:W-:Y:S01]  /*1aa80*/  ULDC.64 UR6, c[0x0][0x620] ;  /* 0x0001880000067ab9 */ /* 0x000fe20000000a00 */
[----:B------:R-:W-:Y:S01]  /*1aa90*/  SHF.R.U32.HI R2, RZ, UR9, R3 ;  /* 0x00000009ff027c19 */ /* 0x000fe20008011603 */
[----:B------:R-:W-:Y:S01]  /*1aaa0*/  IMAD.MOV.U32 R3, RZ, RZ, R15 ;  /* 0x000000ffff037224 */ /* 0x000fe200078e000f */
[----:B------:R-:W-:Y:S01]  /*1aab0*/  IADD3 R11, P0, RZ, -R10, RZ ;  /* 0x8000000aff0b7210 */ /* 0x000fe20007f1e0ff */
[----:B------:R-:W-:-:S04]  /*1aac0*/  ULDC.64 UR8, c[0x0][0x640] ;  /* 0x0001900000087ab9 */ /* 0x000fc80000000a00 */
[----:B------:R-:W-:Y:S01]  /*1aad0*/  IMAD.X R2, RZ, RZ, ~R2, P0 ;  /* 0x000000ffff027224 */ /* 0x000fe200000e0e02 */
[----:B------:R-:W-:-:S03]  /*1aae0*/  ISETP.NE.U32.AND P0, PT, RZ, UR8, PT ;  /* 0x00000008ff007c0c */ /* 0x000fc6000bf05070 */
[----:B------:R-:W-:Y:S01]  /*1aaf0*/  IMAD R2, R2, UR6, RZ ;  /* 0x0000000602027c24 */ /* 0x000fe2000f8e02ff */
[----:B------:R-:W-:-:S03]  /*1ab00*/  ISETP.NE.AND.EX P0, PT, RZ, UR9, PT, P0 ;  /* 0x00000009ff007c0c */ /* 0x000fc6000bf05300 */
[----:B------:R-:W-:Y:S02]  /*1ab10*/  IMAD R5, R11, UR7, R2 ;  /* 0x000000070b057c24 */ /* 0x000fe4000f8e0202 */
[----:B------:R-:W-:-:S04]  /*1ab20*/  IMAD.MOV.U32 R2, RZ, RZ, R14 ;  /* 0x000000ffff027224 */ /* 0x000fc800078e000e */
[----:B------:R-:W-:Y:S01]  /*1ab30*/  IMAD.WIDE.U32 R2, R11, UR6, R2 ;  /* 0x000000060b027c25 */ /* 0x000fe2000f8e0002 */
[----:B------:R-:W-:-:S03]  /*1ab40*/  ULDC UR6, c[0x0][0x618] ;  /* 0x0001860000067ab9 */ /* 0x000fc60000000800 */
[----:B------:R-:W-:-:S05]  /*1ab50*/  IMAD.IADD R3, R3, 0x1, R5 ;  /* 0x0000000103037824 */ /* 0x000fca00078e0205 */
[--C-:B------:R-:W-:Y:S02]  /*1ab60*/  SHF.R.U64 R11, R2, UR6, R3.reuse ;  /* 0x00000006020b7c19 */ /* 0x100fe40008001203 */
[----:B------:R-:W-:Y:S01]  /*1ab70*/  SHF.R.U32.HI R2, RZ, UR6, R3 ;  /* 0x00000006ff027c19 */ /* 0x000fe20008011603 */
[----:B------:R-:W-:-:S03]  /*1ab80*/  ULDC UR6, c[0x0][0x608] ;  /* 0x0001820000067ab9 */ /* 0x000fc60000000800 */
[--C-:B------:R-:W-:Y:S02]  /*1ab90*/  SHF.R.U64 R12, R11, UR6, R2.reuse ;  /* 0x000000060b0c7c19 */ /* 0x100fe40008001202 */
[----:B------:R-:W-:Y:S01]  /*1aba0*/  SHF.R.U32.HI R3, RZ, UR6, R2 ;  /* 0x00000006ff037c19 */ /* 0x000fe20008011602 */
[----:B------:R-:W-:-:S03]  /*1abb0*/  ULDC UR6, c[0x0][0x658] ;  /* 0x0001960000067ab9 */ /* 0x000fc60000000800 */
[--C-:B------:R-:W-:Y:S02]  /*1abc0*/  SHF.R.U64 R13, R12, UR6, R3.reuse ;  /* 0x000000060c0d7c19 */ /* 0x100fe40008001203 */
[----:B------:R-:W-:-:S03]  /*1abd0*/  SHF.R.U32.HI R14, RZ, UR6, R3 ;  /* 0x00000006ff0e7c19 */ /* 0x000fc60008011603 */
[----:B------:R-:W-:Y:S02]  /*1abe0*/  IMAD.MOV.U32 R2, RZ, RZ, R13 ;  /* 0x000000ffff027224 */ /* 0x000fe400078e000d */
[----:B------:R-:W-:Y:S01]  /*1abf0*/  IMAD.MOV.U32 R3, RZ, RZ, R14 ;  /* 0x000000ffff037224 */ /* 0x000fe200078e000e */
[----:B------:R-:W-:Y:S06]  /*1ac00*/  @!P0 BRA `(.L_x_560) ;  /* 0x0000000000288947 */ /* 0x000fec0003800000 */
[----:B------:R-:W-:Y:S02]  /*1ac10*/  ULDC UR6, c[0x0][0x64c] ;  /* 0x0001930000067ab9 */ /* 0x000fe40000000800 */
[----:B------:R-:W-:-:S05]  /*1ac20*/  IADD3 R3, P0, R13, UR6, RZ ;  /* 0x000000060d037c10 */ /* 0x000fca000ff1e0ff */
[----:B------:R-:W-:-:S04]  /*1ac30*/  IMAD.X R14, RZ, RZ, R14, P0 ;  /* 0x000000ffff0e7224 */ /* 0x000fc800000e060e */
[----:B------:R-:W-:-:S04]  /*1ac40*/  IMAD.WIDE.U32 R4, R14, UR8, RZ ;  /* 0x000000080e047c25 */ /* 0x000fc8000f8e00ff */
[----:B------:R-:W-:-:S04]  /*1ac50*/  IMAD.WIDE.U32 R4, P0, R3, UR9, R4 ;  /* 0x0000000903047c25 */ /* 0x000fc8000f800004 */
[----:B------:R-:W-:Y:S01]  /*1ac60*/  IMAD.WIDE.U32 R2, R3, UR8, RZ ;  /* 0x0000000803027c25 */ /* 0x000fe2000f8e00ff */
[----:B------:R-:W-:-:S04]  /*1ac70*/  MOV R2, R5 ;  /* 0x0000000500027202 */ /* 0x000fc80000000f00 */
[----:B------:R-:W-:Y:S01]  /*1ac80*/  IADD3 RZ, P1, R3, R4, RZ ;  /* 0x0000000403ff7210 */ /* 0x000fe20007f3e0ff */
[----:B------:R-:W-:-:S04]  /*1ac90*/  IMAD.X R3, RZ, RZ, RZ, P0 ;  /* 0x000000ffff037224 */ /* 0x000fc800000e06ff */
[----:B------:R-:W-:-:S08]  /*1aca0*/  IMAD.WIDE.U32.X R2, R14, UR9, R2, P1 ;  /* 0x000000090e027c25 */ /* 0x000fd000088e0402 */
.L_x_560:
[----:B------:R-:W-:Y:S01]  /*1acb0*/  ULDC UR6, c[0x0][0x648] ;  /* 0x0001920000067ab9 */ /* 0x000fe20000000800 */
[----:B------:R-:W-:Y:S01]  /*1acc0*/  LOP3.LUT R12, R12, UR19, RZ, 0xc0, !PT ;  /* 0x000000130c0c7c12 */ /* 0x000fe2000f8ec0ff */
[----:B------:R-:W-:Y:S01]  /*1acd0*/  UISETP.NE.AND UP0, UPT, UR45, URZ, UPT ;  /* 0x0000003f2d00728c */ /* 0x000fe2000bf05270 */
[----:B------:R-:W-:Y:S01]  /*1ace0*/  SHF.R.U64 R3, R2, UR6, R3 ;  /* 0x0000000602037c19 */ /* 0x000fe20008001203 */
[----:B------:R-:W-:Y:S01]  /*1acf0*/  ULDC UR6, c[0x0][0x638] ;  /* 0x00018e0000067ab9 */ /* 0x000fe20000000800 */
[----:B------:R-:W-:-:S03]  /*1ad00*/  LOP3.LUT R4, R11, UR4, RZ, 0xc0, !PT ;  /* 0x000000040b047c12 */ /* 0x000fc6000f8ec0ff */
[----:B------:R-:W-:Y:S01]  /*1ad10*/  IMAD.MOV R2, RZ, RZ, -R3 ;  /* 0x000000ffff027224 */ /* 0x000fe200078e0a03 */
[----:B------:R-:W-:Y:S01]  /*1ad20*/  PLOP3.LUT P0, PT, PT, PT, UP0, 0x40, 0x0 ;  /* 0x000000000000781c */ /* 0x000fe20003f0e808 */
[----:B------:R-:W-:Y:S01]  /*1ad30*/  IMAD R12, R3, UR5, R12 ;  /* 0x00000005030c7c24 */ /* 0x000fe2000f8e020c */
[----:B------:R-:W-:Y:S01]  /*1ad40*/  PLOP3.LUT P1, PT, PT, PT, UP0, 0x40, 0x0 ;  /* 0x000000000000781c */ /* 0x000fe20003f2e808 */
[----:B------:R-:W-:Y:S01]  /*1ad50*/  IMAD R13, R2, UR6, R13 ;  /* 0x00000006020d7c24 */ /* 0x000fe2000f8e020d */
[----:B------:R-:W-:Y:S01]  /*1ad60*/  ULDC UR6, c[0x0][0x610] ;  /* 0x0001840000067ab9 */ /* 0x000fe20000000800 */
[----:B------:R-:W-:Y:S02]  /*1ad70*/  IMAD.MOV.U32 R2, RZ, RZ, 0x1 ;  /* 0x00000001ff027424 */ /* 0x000fe400078e00ff */
[----:B------:R-:W-:Y:S01]  /*1ad80*/  IMAD R7, R12, UR6, R7 ;  /* 0x000000060c077c24 */ /* 0x000fe2000f8e0207 */
[----:B------:R-:W-:Y:S02]  /*1ad90*/  ULDC UR6, c[0x0][0x600] ;  /* 0x0001800000067ab9 */ /* 0x000fe40000000800 */
[----:B------:R-:W-:-:S05]  /*1ada0*/  IMAD R4, R13, UR6, R4 ;  /* 0x000000060d047c24 */ /* 0x000fca000f8e0204 */
[----:B------:R-:W-:Y:S02]  /*1adb0*/  SEL R3, R4, R7, P0 ;  /* 0x0000000704037207 */ /* 0x000fe40000000000 */
[----:B------:R-:W-:-:S07]  /*1adc0*/  SEL R4, R7, R4, P1 ;  /* 0x0000000407047207 */ /* 0x000fce0000800000 */
.L_x_558:
[----:B------:R-:W-:Y:S05]  /*1add0*/  BSYNC B1 ;  /* 0x0000000000017941 */ /* 0x000fea0003800000 */
.L_x_557:
[----:B------:R-:W-:-:S13]  /*1ade0*/  LOP3.LUT P0, RZ, R2, 0xff, RZ, 0xc0, !PT ;  /* 0x000000ff02ff7812 */ /* 0x000fda000780c0ff */
[----:B------:R-:W-:Y:S05]  /*1adf0*/  @P0 BRA `(.L_x_561) ;  /* 0xfffffff400100947 */ /* 0x000fea000383ffff */
[----:B------:R-:W-:Y:S05]  /*1ae00*/  BSYNC B0 ;  /* 0x0000000000007941 */ /* 0x000fea0003800000 */
.L_x_550:
[----:B------:R-:W-:-:S03]  /*1ae10*/  UMOV UR6, 0xffffffff ;  /* 0xffffffff00067882 */ /* 0x000fc60000000000 */
[----:B------:R-:W-:Y:S05]  /*1ae20*/  BRA.DIV UR6, `(.L_x_562) ;  /* 0x0000000206f47947 */ /* 0x000fea000b800000 */
[----:B------:R-:W-:-:S13]  /*1ae30*/  ELECT P6, URZ, PT ;  /* 0x00000000003f782f */ /* 0x000fda00038c0000 */
.L_x_575:
[----:B------:R-:W-:Y:S04]  /*1ae40*/  BSSY B0, `(.L_x_563) ;  /* 0x0000023000007945 */ /* 0x000fe80003800000 */
[----:B------:R-:W-:Y:S05]  /*1ae50*/  @!P6 BRA `(.L_x_564) ;  /* 0x000000000084e947 */ /* 0x000fea0003800000 */
[----:B------:R-:W-:-:S04]  /*1ae60*/  ULOP3.LUT UR6, UR40, 0x2, URZ, 0xfc, !UPT ;  /* 0x0000000228067892 */ /* 0x000fc8000f8efc3f */
[----:B------:R-:W-:-:S06]  /*1ae70*/  UISETP.NE.AND UP0, UPT, UR6, 0x3, UPT ;  /* 0x000000030600788c */ /* 0x000fcc000bf05270 */
[----:B------:R-:W-:-:S13]  /*1ae80*/  PLOP3.LUT P0, PT, PT, PT, UP0, 0x80, 0x0 ;  /* 0x000000000000781c */ /* 0x000fda0003f0f008 */
[----:B------:R-:W-:Y:S05]  /*1ae90*/  @!P0 BRA `(.L_x_565) ;  /* 0x0000000000048947 */ /* 0x000fea0003800000 */
[----:B------:R-:W-:Y:S01]  /*1aea0*/  BPT.TRAP 0x1 ;  /* 0x000000040000795c */ /* 0x000fe20000300000 */
.L_x_565:
[----:B------:R-:W0:Y:S01]  /*1aeb0*/  S2R R3, SR_CgaCtaId ;  /* 0x0000000000037919 */ /* 0x000e220000008800 */
[----:B------:R-:W-:-:S04]  /*1aec0*/  MOV R2, 0x400 ;  /* 0x0000040000027802 */ /* 0x000fc80000000f00 */
[----:B0-----:R-:W-:Y:S02]  /*1aed0*/  LEA R3, R3, R2, 0x18 ;  /* 0x0000000203037211 */ /* 0x001fe400078ec0ff */
[----:B------:R-:W-:-:S03]  /*1aee0*/  SHF.L.U32 R2, R0, 0x1f, RZ ;  /* 0x0000001f00027819 */ /* 0x000fc600000006ff */
[----:B------:R-:W-:-:S04]  /*1aef0*/  VIADD R3, R3, 0x18 ;  /* 0x0000001803037836 */ /* 0x000fc80000000000 */
[----:B------:R-:W-:-:S04]  /*1af00*/  IMAD R5, R6, 0x8, R3 ;  /* 0x0000000806057824 */ /* 0x000fc800078e0203 */
[----:B------:R-:W0:Y:S02]  /*1af10*/  SYNCS.PHASECHK.TRANS64.TRYWAIT P0, [R5+URZ], R2 ;  /* 0x00000002050075a7 */ /* 0x000e24000800017f */
[----:B0-----:R-:W-:Y:S05]  /*1af20*/  @!P0 BRA `(.L_x_566) ;  /* 0x0000000000d48947 */ /* 0x001fea0003800000 */
.L_x_576:
[----:B------:R-:W-:-:S05]  /*1af30*/  VIADD R6, R6, 0x1 ;  /* 0x0000000106067836 */ /* 0x000fca0000000000 */
[----:B------:R-:W-:-:S04]  /*1af40*/  ISETP.NE.AND P0, PT, R6, 0x3, PT ;  /* 0x000000030600780c */ /* 0x000fc80003f05270 */
[----:B0-----:R-:W-:Y:S02]  /*1af50*/  SEL R5, RZ, 0x1, P0 ;  /* 0x00000001ff057807 */ /* 0x001fe40000000000 */
[----:B------:R-:W-:Y:S02]  /*1af60*/  SEL R6, R6, RZ, P0 ;  /* 0x000000ff06067207 */ /* 0x000fe40000000000 */
[----:B------:R-:W-:-:S03]  /*1af70*/  LOP3.LUT R5, R0, R5, RZ, 0x3c, !PT ;  /* 0x0000000500057212 */ /* 0x000fc600078e3cff */
[----:B------:R-:W-:Y:S01]  /*1af80*/  IMAD R7, R6, 0x8, R3 ;  /* 0x0000000806077824 */ /* 0x000fe200078e0203 */
[----:B------:R-:W-:-:S04]  /*1af90*/  SHF.L.U32 R0, R5, 0x1f, RZ ;  /* 0x0000001f05007819 */ /* 0x000fc800000006ff */
[----:B------:R-:W0:Y:S02]  /*1afa0*/  SYNCS.PHASECHK.TRANS64.TRYWAIT P0, [R7+URZ], R0 ;  /* 0x00000000070075a7 */ /* 0x000e24000800017f */
[----:B0-----:R-:W-:Y:S05]  /*1afb0*/  @!P0 BRA `(.L_x_567) ;  /* 0x0000000000c48947 */ /* 0x001fea0003800000 */
.L_x_577:
[----:B0-----:R-:W-:-:S05]  /*1afc0*/  VIADD R0, R6, 0x1 ;  /* 0x0000000106007836 */ /* 0x001fca0000000000 */
[----:B------:R-:W-:-:S04]  /*1afd0*/  ISETP.NE.AND P0, PT, R0, 0x3, PT ;  /* 0x000000030000780c */ /* 0x000fc80003f05270 */
[----:B------:R-:W-:Y:S02]  /*1afe0*/  SEL R2, RZ, 0x1, P0 ;  /* 0x00000001ff027807 */ /* 0x000fe40000000000 */
[----:B------:R-:W-:Y:S02]  /*1aff0*/  SEL R0, R0, RZ, P0 ;  /* 0x000000ff00007207 */ /* 0x000fe40000000000 */
[----:B------:R-:W-:-:S03]  /*1b000*/  LOP3.LUT R2, R5, R2, RZ, 0x3c, !PT ;  /* 0x0000000205027212 */ /* 0x000fc600078e3cff */
[----:B------:R-:W-:Y:S01]  /*1b010*/  IMAD R3, R0, 0x8, R3 ;  /* 0x0000000800037824 */ /* 0x000fe200078e0203 */
[----:B------:R-:W-:-:S07]  /*1b020*/  SHF.L.U32 R0, R2, 0x1f, RZ ;  /* 0x0000001f02007819 */ /* 0x000fce00000006ff */
.L_x_568:
[----:B0-----:R0:W1:Y:S02]  /*1b030*/  SYNCS.PHASECHK.TRANS64.TRYWAIT P0, [R3+URZ], R0 ;  /* 0x00000000030075a7 */ /* 0x001064000800017f */
[----:B-1----:R-:W-:Y:S05]  /*1b040*/  @!P0 NANOSLEEP.SYNCS 0x989680 ;  /* 0x009896800000895d */ /* 0x002fea0003900000 */
[----:B------:R-:W1:Y:S02]  /*1b050*/  @!P0 SYNCS.PHASECHK.TRANS64 P0, [R3+URZ], R0 ;  /* 0x00000000030085a7 */ /* 0x000e64000800007f */
[----:B-1----:R-:W-:Y:S05]  /*1b060*/  @!P0 BRA `(.L_x_568) ;  /* 0xfffffffc00f08947 */ /* 0x002fea000383ffff */
.L_x_564:
[----:B------:R-:W-:Y:S05]  /*1b070*/  BSYNC B0 ;  /* 0x0000000000007941 */ /* 0x000fea0003800000 */
.L_x_563:
[----:B------:R-:W-:Y:S05]  /*1b080*/  EXIT ;  /* 0x000000000000794d */ /* 0x000fea0003800000 */
.L_x_21:
[----:B-1----:R1:W2:Y:S02]  /*1b090*/  SYNCS.PHASECHK.TRANS64.TRYWAIT P1, [R4+URZ], R3 ;  /* 0x00000003040075a7 */ /* 0x0022a4000802017f */
[----:B--2---:R-:W-:Y:S05]  /*1b0a0*/  @!P1 NANOSLEEP.SYNCS 0x989680 ;  /* 0x009896800000995d */ /* 0x004fea0003900000 */
[----:B------:R-:W2:Y:S02]  /*1b0b0*/  @!P1 SYNCS.PHASECHK.TRANS64 P1, [R4+URZ], R3 ;  /* 0x00000003040095a7 */ /* 0x000ea4000802007f */
[----:B--2---:R-:W-:Y:S05]  /*1b0c0*/  @!P1 BRA `(.L_x_21) ;  /* 0xfffffffc00f09947 */ /* 0x004fea000383ffff */
[----:B------:R-:W-:Y:S05]  /*1b0d0*/  BRA `(.L_x_20) ;  /* 0xfffffe6400807947 */ /* 0x000fea000383ffff */
.L_x_26:
[----:B-1----:R1:W2:Y:S02]  /*1b0e0*/  SYNCS.PHASECHK.TRANS64.TRYWAIT P1, [R4+URZ], R5 ;  /* 0x00000005040075a7 */ /* 0x0022a4000802017f */
[----:B--2---:R-:W-:Y:S05]  /*1b0f0*/  @!P1 NANOSLEEP.SYNCS 0x989680 ;  /* 0x009896800000995d */ /* 0x004fea0003900000 */
[----:B------:R-:W2:Y:S02]  /*1b100*/  @!P1 SYNCS.PHASECHK.TRANS64 P1, [R4+URZ], R5 ;  /* 0x00000005040095a7 */ /* 0x000ea4000802007f */
[----:B--2---:R-:W-:Y:S05]  /*1b110*/  @!P1 BRA `(.L_x_26) ;  /* 0xfffffffc00f09947 */ /* 0x004fea000383ffff */
[----:B------:R-:W-:Y:S05]  /*1b120*/  BRA `(.L_x_25) ;  /* 0xfffffe9c00107947 */ /* 0x000fea000383ffff */
.L_x_551:
[----:B------:R-:W-:Y:S01]  /*1b130*/  BSSY B1, `(.L_x_569) ;  /* 0x0000006000017945 */ /* 0x000fe20003800000 */
[----:B------:R-:W-:-:S07]  /*1b140*/  IMAD.MOV.U32 R15, RZ, RZ, -0x1 ;  /* 0xffffffffff0f7424 */ /* 0x000fce00078e00ff */
[----:B------:R-:W-:Y:S05]  /*1b150*/  WARPSYNC.COLLECTIVE R15, `(.L_x_570) ;  /* 0x000000000f0c7348 */ /* 0x000fea0003c00000 */
[----:B------:R-:W-:Y:S02]  /*1b160*/  ELECT P6, UR62, PT ;  /* 0x00000000003e782f */ /* 0x000fe400038c0000 */
[----:B------:R-:W-:Y:S01]  /*1b170*/  MOV R14, UR62 ;  /* 0x0000003e000e7c02 */ /* 0x000fe20008000f00 */
[----:B------:R-:W-:Y:S10]  /*1b180*/  ENDCOLLECTIVE ;  /* 0x000000000000791b */ /* 0x000ff40003800000 */
.L_x_570:
[----:B------:R-:W-:Y:S05]  /*1b190*/  BSYNC B1 ;  /* 0x0000000000017941 */ /* 0x000fea0003800000 */
.L_x_569:
[----:B------:R-:W-:Y:S05]  /*1b1a0*/  BRA `(.L_x_571) ;  /* 0xfffffff000307947 */ /* 0x000fea000383ffff */
.L_x_554:
[----:B0-----:R0:W1:Y:S02]  /*1b1b0*/  SYNCS.PHASECHK.TRANS64.TRYWAIT P0, [R5+URZ+0x18], R14 ;  /* 0x0000180e050075a7 */ /* 0x001064000800017f */
[----:B-1----:R-:W-:Y:S05]  /*1b1c0*/  @!P0 NANOSLEEP.SYNCS 0x989680 ;  /* 0x009896800000895d */ /* 0x002fea0003900000 */
[----:B------:R-:W1:Y:S02]  /*1b1d0*/  @!P0 SYNCS.PHASECHK.TRANS64 P0, [R5+URZ+0x18], R14 ;  /* 0x0000180e050085a7 */ /* 0x000e64000800007f */
[----:B-1----:R-:W-:Y:S05]  /*1b1e0*/  @!P0 BRA `(.L_x_554) ;  /* 0xfffffffc00f08947 */ /* 0x002fea000383ffff */
[----:B------:R-:W-:Y:S05]  /*1b1f0*/  BRA `(.L_x_572) ;  /* 0xfffffff000687947 */ /* 0x000fea000383ffff */
.L_x_562:
[----:B------:R-:W-:Y:S01]  /*1b200*/  BSSY B0, `(.L_x_573) ;  /* 0x0000006000007945 */ /* 0x000fe20003800000 */
[----:B------:R-:W-:-:S07]  /*1b210*/  IMAD.MOV.U32 R15, RZ, RZ, -0x1 ;  /* 0xffffffffff0f7424 */ /* 0x000fce00078e00ff */
[----:B------:R-:W-:Y:S05]  /*1b220*/  WARPSYNC.COLLECTIVE R15, `(.L_x_574) ;  /* 0x000000000f0c7348 */ /* 0x000fea0003c00000 */
[----:B------:R-:W-:Y:S02]  /*1b230*/  ELECT P6, UR62, PT ;  /* 0x00000000003e782f */ /* 0x000fe400038c0000 */
[----:B------:R-:W-:Y:S01]  /*1b240*/  MOV R14, UR62 ;  /* 0x0000003e000e7c02 */ /* 0x000fe20008000f00 */
[----:B------:R-:W-:Y:S10]  /*1b250*/  ENDCOLLECTIVE ;  /* 0x000000000000791b */ /* 0x000ff40003800000 */
.L_x_574:
[----:B------:R-:W-:Y:S05]  /*1b260*/  BSYNC B0 ;  /* 0x0000000000007941 */ /* 0x000fea0003800000 */
.L_x_573:
[----:B------:R-:W-:Y:S05]  /*1b270*/  BRA `(.L_x_575) ;  /* 0xfffffff800f07947 */ /* 0x000fea000383ffff */
.L_x_566:
[----:B0-----:R0:W1:Y:S02]  /*1b280*/  SYNCS.PHASECHK.TRANS64.TRYWAIT P0, [R5+URZ], R2 ;  /* 0x00000002050075a7 */ /* 0x001064000800017f */
[----:B-1----:R-:W-:Y:S05]  /*1b290*/  @!P0 NANOSLEEP.SYNCS 0x989680 ;  /* 0x009896800000895d */ /* 0x002fea0003900000 */
[----:B------:R-:W1:Y:S02]  /*1b2a0*/  @!P0 SYNCS.PHASECHK.TRANS64 P0, [R5+URZ], R2 ;  /* 0x00000002050085a7 */ /* 0x000e64000800007f */
[----:B-1----:R-:W-:Y:S05]  /*1b2b0*/  @!P0 BRA `(.L_x_566) ;  /* 0xfffffffc00f08947 */ /* 0x002fea000383ffff */
[----:B------:R-:W-:Y:S05]  /*1b2c0*/  BRA `(.L_x_576) ;  /* 0xfffffffc00187947 */ /* 0x000fea000383ffff */
.L_x_567:
[----:B0-----:R0:W1:Y:S02]  /*1b2d0*/  SYNCS.PHASECHK.TRANS64.TRYWAIT P0, [R7+URZ], R0 ;  /* 0x00000000070075a7 */ /* 0x001064000800017f */
[----:B-1----:R-:W-:Y:S05]  /*1b2e0*/  @!P0 NANOSLEEP.SYNCS 0x989680 ;  /* 0x009896800000895d */ /* 0x002fea0003900000 */
[----:B------:R-:W1:Y:S02]  /*1b2f0*/  @!P0 SYNCS.PHASECHK.TRANS64 P0, [R7+URZ], R0 ;  /* 0x00000000070085a7 */ /* 0x000e64000800007f */
[----:B-1----:R-:W-:Y:S05]  /*1b300*/  @!P0 BRA `(.L_x_567) ;  /* 0xfffffffc00f08947 */ /* 0x002fea000383ffff */
[----:B------:R-:W-:Y:S05]  /*1b310*/  BRA `(.L_x_577) ;  /* 0xfffffffc00287947 */ /* 0x000fea000383ffff */
.L_x_578:
[----:B------:R-:W-:-:S00]  /*1b320*/  BRA `(.L_x_578) ;  /* 0xfffffffc00fc7947 */ /* 0x000fc0000383ffff */
[----:B------:R-:W-:-:S00]  /*1b330*/  NOP ;  /* 0x0000000000007918 */ /* 0x000fc00000000000 */
        /* <DEDUP_REMOVED lines=12> */
.L_x_579:


//--------------------- .nv.global.init           --------------------------
	.section	.nv.global.init,"aw",@progbits
.nv.global.init:
	.type		$str$22,@object
	.size		$str$22,($str$23 - $str$22)
$str$22:
        /*0000*/ 	.byte	0x6b, 0x5f, 0x74, 0x69, 0x6c, 0x65, 0x5f, 0x63, 0x6f, 0x75, 0x6e, 0x74, 0x20, 0x3e, 0x3d, 0x20
        /*0010*/ 	.byte	0x31, 0x00
	.type		$str$23,@object
	.size		$str$23,(__unnamed_1 - $str$23)
$str$23:
        /*0012*/ 	.byte	0x2f, 0x74, 0x6d, 0x70, 0x2f, 0x63, 0x75, 0x74, 0x6c, 0x61, 0x73, 0x73, 0x5f, 0x73, 0x77, 0x65
        /*0022*/ 	.byte	0x65, 0x70, 0x5f, 0x73, 0x72, 0x63, 0x2f, 0x69, 0x6e, 0x63, 0x6c, 0x75, 0x64, 0x65, 0x2f, 0x63
        /*0032*/ 	.byte	0x75, 0x74, 0x6c, 0x61, 0x73, 0x73, 0x2f, 0x67, 0x65, 0x6d, 0x6d, 0x2f, 0x63, 0x6f, 0x6c, 0x6c
        /*0042*/ 	.byte	0x65, 0x63, 0x74, 0x69, 0x76, 0x65, 0x2f, 0x73, 0x6d, 0x39, 0x30, 0x5f, 0x6d, 0x6d, 0x61, 0x5f
        /*0052*/ 	.byte	0x74, 0x6d, 0x61, 0x5f, 0x67, 0x6d, 0x6d, 0x61, 0x5f, 0x73, 0x73, 0x5f, 0x77, 0x61, 0x72, 0x70
        /*0062*/ 	.byte	0x73, 0x70, 0x65, 0x63, 0x69, 0x61, 0x6c, 0x69, 0x7a, 0x65, 0x64, 0x2e, 0x68, 0x70, 0x70, 0x00
	.type		__unnamed_1,@object
	.size		__unnamed_1,(.L_0 - __unnamed_1)
__unnamed_1:
        /* <DEDUP_REMOVED lines=179> */
.L_0:


//--------------------- .nv.shared._ZN7cutlass13device_kernelINS_4gemm6kernel13GemmUniversalIN4cute5tupleIJiiiiEEENS1_10collective13CollectiveMmaINS1_34MainloopSm90TmaGmmaWarpSpecializedILi3ENS5_IJNS4_1CILi2EEENSA_ILi1EEESC_EEENS1_35KernelTmaWarpSpecializedCooperativeEEENS5_IJNSA_ILi256EEESG_NSA_ILi32EEEEEENS_10tfloat32_tENS5_IJlSC_lEEESJ_SK_NS4_8TiledMMAINS4_8MMA_AtomIJNS4_4SM904GMMA30MMA_64x256x8_F32TF32TF32_SS_TNILNSO_7ScaleInE1ELSQ_1EEEEEENS4_6LayoutISD_NS5_IJSC_NSA_ILi0EEESU_EEEEENS5_IJNS4_10UnderscoreESX_SX_EEEEENS4_13SM90_TMA_LOADENS4_14ComposedLayoutINS4_7SwizzleILi3ELi4ELi3EEENS4_18smem_ptr_flag_bitsILi32EEENST_INS5_IJNSA_ILi8EEESH_EEENS5_IJSH_SC_EEEEEEEvNS4_8identityENS4_23SM90_TMA_LOAD_MULTICASTES1A_vS1B_EENS_8epilogue10collective6detail29Sm90TmaWarpSpecializedAdapterINS1F_15DefaultEpilogueISJ_SK_SK_NS1E_6thread17LinearCombinationISJ_Li1EffLNS1J_9ScaleType4KindE0ELNS_15FloatRoundStyleE2ESJ_EENS1_15EpilogueDefaultEEEEEvvEEEEvNT_6ParamsE --------------------------
	.section	.nv.shared._ZN7cutlass13device_kernelINS_4gemm6kernel13GemmUniversalIN4cute5tupleIJiiiiEEENS1_10collective13CollectiveMmaINS1_34MainloopSm90TmaGmmaWarpSpecializedILi3ENS5_IJNS4_1CILi2EEENSA_ILi1EEESC_EEENS1_35KernelTmaWarpSpecializedCooperativeEEENS5_IJNSA_ILi256EEESG_NSA_ILi32EEEEEENS_10tfloat32_tENS5_IJlSC_lEEESJ_SK_NS4_8TiledMMAINS4_8MMA_AtomIJNS4_4SM904GMMA30MMA_64x256x8_F32TF32TF32_SS_TNILNSO_7ScaleInE1ELSQ_1EEEEEENS4_6LayoutISD_NS5_IJSC_NSA_ILi0EEESU_EEEEENS5_IJNS4_10UnderscoreESX_SX_EEEEENS4_13SM90_TMA_LOADENS4_14ComposedLayoutINS4_7SwizzleILi3ELi4ELi3EEENS4_18smem_ptr_flag_bitsILi32EEENST_INS5_IJNSA_ILi8EEESH_EEENS5_IJSH_SC_EEEEEEEvNS4_8identityENS4_23SM90_TMA_LOAD_MULTICASTES1A_vS1B_EENS_8epilogue10collective6detail29Sm90TmaWarpSpecializedAdapterINS1F_15DefaultEpilogueISJ_SK_SK_NS1E_6thread17LinearCombinationISJ_Li1EffLNS1J_9ScaleType4KindE0ELNS_15FloatRoundStyleE2ESJ_EENS1_15EpilogueDefaultEEEEEvvEEEEvNT_6ParamsE,"aw",@nobits
	.sectionflags	@""
	.align	16
	.zero		1024


//--------------------- .nv.shared.reserved.0     --------------------------
	.section	.nv.shared.reserved.0,"aw",@nobits
	.weak		__nv_reservedSMEM_offset_0_alias
	.size		__nv_reservedSMEM_offset_0_alias, 0, 0
	.other		__nv_reservedSMEM_offset_0_alias,@"STO_CUDA_RESERVED_SHARED STV_DEFAULT"
__nv_reservedSMEM_offset_0_alias:
	.zero		0


//--------------------- .nv.global                --------------------------
	.section	.nv.global,"aw",@nobits
.nv.global:
	.type		_ZN39_INTERNAL_ee187ba0_4_k_cu_ca1816cc_67314cute1_E,@object
	.size		_ZN39_INTERNAL_ee187ba0_4_k_cu_ca1816cc_67314cute1_E,(_ZN39_INTERNAL_ee187ba0_4_k_cu_ca1816cc_67314cuda3std3__45__cpo6cbeginE - _ZN39_INTERNAL_ee187ba0_4_k_cu_ca1816cc_67314cute1_E)
_ZN39_INTERNAL_ee187ba0_4_k_cu_ca1816cc_67314cute1_E:
	.zero		1
	.type		_ZN39_INTERNAL_ee187ba0_4_k_cu_ca1816cc_67314cuda3std3__45__cpo6cbeginE,@object
	.size		_ZN39_INTERNAL_ee187ba0_4_k_cu_ca1816cc_67314cuda3std3__45__cpo6cbeginE,(_ZN39_INTERNAL_ee187ba0_4_k_cu_ca1816cc_67314cuda3std3__48in_placeE - _ZN39_INTERNAL_ee187ba0_4_k_cu_ca1816cc_67314cuda3std3__45__cpo6cbeginE)
_ZN39_INTERNAL_ee187ba0_4_k_cu_ca1816cc_67314cuda3std3__45__cpo6cbeginE:
	.zero		1
	.type		_ZN39_INTERNAL_ee187ba0_4_k_cu_ca1816cc_67314cuda3std3__48in_placeE,@object
	.size		_ZN39_INTERNAL_ee187ba0_4_k_cu_ca1816cc_67314cuda3std3__48in_placeE,(_ZN39_INTERNAL_ee187ba0_4_k_cu_ca1816cc_67314cuda3std6ranges3__45__cpo9iter_moveE - _ZN39_INTERNAL_ee187ba0_4_k_cu_ca1816cc_67314cuda3std3__48in_placeE)
_ZN39_INTERNAL_ee187ba0_4_k_cu_ca1816cc_67314cuda3std3__48in_placeE:
	.zero		1
	.type		_ZN39_INTERNAL_ee187ba0_4_k_cu_ca1816cc_67314cuda3std6ranges3__45__cpo9iter_moveE,@object
	.size		_ZN39_INTERNAL_ee187ba0_4_k_cu_ca1816cc_67314cuda3std6ranges3__45__cpo9iter_moveE,(_ZN39_INTERNAL_ee187ba0_4_k_cu_ca1816cc_67314cuda3std3__45__cpo5beginE - _ZN39_INTERNAL_ee187ba0_4_k_cu_ca1816cc_67314cuda3std6ranges3__45__cpo9iter_moveE)
_ZN39_INTERNAL_ee187ba0_4_k_cu_ca1816cc_67314cuda3std6ranges3__45__cpo9iter_moveE:
	.zero		1
	.type		_ZN39_INTERNAL_ee187ba0_4_k_cu_ca1816cc_67314cuda3std3__45__cpo5beginE,@object
	.size		_ZN39_INTERNAL_ee187ba0_4_k_cu_ca1816cc_67314cuda3std3__45__cpo5beginE,(_ZN39_INTERNAL_ee187ba0_4_k_cu_ca1816cc_67314cuda3std3__441_GLOBAL__N__ee187ba0_4_k_cu_ca1816cc_67316ignoreE - _ZN39_INTERNAL_ee187ba0_4_k_cu_ca1816cc_67314cuda3std3__45__cpo5beginE)
_ZN39_INTERNAL_ee187ba0_4_k_cu_ca1816cc_67314cuda3std3__45__cpo5beginE:
	.zero		1
	.type		_ZN39_INTERNAL_ee187ba0_4_k_cu_ca1816cc_67314cuda3std3__441_GLOBAL__N__ee187ba0_4_k_cu_ca1816cc_67316ignoreE,@object
	.size		_ZN39_INTERNAL_ee187ba0_4_k_cu_ca1816cc_67314cuda3std3__441_GLOBAL__N__ee187ba0_4_k_cu_ca1816cc_67316ignoreE,(_ZN39_INTERNAL_ee187ba0_4_k_cu_ca1816cc_67314cute7productE - _ZN39_INTERNAL_ee187ba0_4_k_cu_ca1816cc_67314cuda3std3__441_GLOBAL__N__ee187ba0_4_k_cu_ca1816cc_67316ignoreE)
_ZN39_INTERNAL_ee187ba0_4_k_cu_ca1816cc_67314cuda3std3__441_GLOBAL__N__ee187ba0_4_k_cu_ca1816cc_67316ignoreE:
	.zero		1
	.type		_ZN39_INTERNAL_ee187ba0_4_k_cu_ca1816cc_67314cute7productE,@object
	.size		_ZN39_INTERNAL_ee187ba0_4_k_cu_ca1816cc_67314cute7productE,(_ZN39_INTERNAL_ee187ba0_4_k_cu_ca1816cc_67314cuda3std3__45__cpo3endE - _ZN39_INTERNAL_ee187ba0_4_k_cu_ca1816cc_67314cute7productE)
_ZN39_INTERNAL_ee187ba0_4_k_cu_ca1816cc_67314cute7productE:
	.zero		1
	.type		_ZN39_INTERNAL_ee187ba0_4_k_cu_ca1816cc_67314cuda3std3__45__cpo3endE,@object
	.size		_ZN39_INTERNAL_ee187ba0_4_k_cu_ca1816cc_67314cuda3std3__45__cpo3endE,(_ZN39_INTERNAL_ee187ba0_4_k_cu_ca1816cc_67314cuda3std3__419piecewise_constructE - _ZN39_INTERNAL_ee187ba0_4_k_cu_ca1816cc_67314cuda3std3__45__cpo3endE)
_ZN39_INTERNAL_ee187ba0_4_k_cu_ca1816cc_67314cuda3std3__45__cpo3endE:
	.zero		1
	.type		_ZN39_INTERNAL_ee187ba0_4_k_cu_ca1816cc_67314cuda3std3__419piecewise_constructE,@object
	.size		_ZN39_INTERNAL_ee187ba0_4_k_cu_ca1816cc_67314cuda3std3__419piecewise_constructE,(_ZN39_INTERNAL_ee187ba0_4_k_cu_ca1816cc_67314cuda3std3__45__cpo4cendE - _ZN39_INTERNAL_ee187ba0_4_k_cu_ca1816cc_67314cuda3std3__419piecewise_constructE)
_ZN39_INTERNAL_ee187ba0_4_k_cu_ca1816cc_67314cuda3std3__419piecewise_constructE:
	.zero		1
	.type		_ZN39_INTERNAL_ee187ba0_4_k_cu_ca1816cc_67314cuda3std3__45__cpo4cendE,@object
	.size		_ZN39_INTERNAL_ee187ba0_4_k_cu_ca1816cc_67314cuda3std3__45__cpo4cendE,(_ZN39_INTERNAL_ee187ba0_4_k_cu_ca1816cc_67314cuda3std6ranges3__45__cpo4swapE - _ZN39_INTERNAL_ee187ba0_4_k_cu_ca1816cc_67314cuda3std3__45__cpo4cendE)
_ZN39_INTERNAL_ee187ba0_4_k_cu_ca1816cc_67314cuda3std3__45__cpo4cendE:
	.zero		1
	.type		_ZN39_INTERNAL_ee187ba0_4_k_cu_ca1816cc_67314cuda3std6ranges3__45__cpo4swapE,@object
	.size		_ZN39_INTERNAL_ee187ba0_4_k_cu_ca1816cc_67314cuda3std6ranges3__45__cpo4swapE,(.L_8 - _ZN39_INTERNAL_ee187ba0_4_k_cu_ca1816cc_67314cuda3std6ranges3__45__cpo4swapE)
_ZN39_INTERNAL_ee187ba0_4_k_cu_ca1816cc_67314cuda3std6ranges3__45__cpo4swapE:
	.zero		1
.L_8:


//--------------------- .nv.constant0._ZN7cutlass13device_kernelINS_4gemm6kernel13GemmUniversalIN4cute5tupleIJiiiiEEENS1_10collective13CollectiveMmaINS1_34MainloopSm90TmaGmmaWarpSpecializedILi3ENS5_IJNS4_1CILi2EEENSA_ILi1EEESC_EEENS1_35KernelTmaWarpSpecializedCooperativeEEENS5_IJNSA_ILi256EEESG_NSA_ILi32EEEEEENS_10tfloat32_tENS5_IJlSC_lEEESJ_SK_NS4_8TiledMMAINS4_8MMA_AtomIJNS4_4SM904GMMA30MMA_64x256x8_F32TF32TF32_SS_TNILNSO_7ScaleInE1ELSQ_1EEEEEENS4_6LayoutISD_NS5_IJSC_NSA_ILi0EEESU_EEEEENS5_IJNS4_10UnderscoreESX_SX_EEEEENS4_13SM90_TMA_LOADENS4_14ComposedLayoutINS4_7SwizzleILi3ELi4ELi3EEENS4_18smem_ptr_flag_bitsILi32EEENST_INS5_IJNSA_ILi8EEESH_EEENS5_IJSH_SC_EEEEEEEvNS4_8identityENS4_23SM90_TMA_LOAD_MULTICASTES1A_vS1B_EENS_8epilogue10collective6detail29Sm90TmaWarpSpecializedAdapterINS1F_15DefaultEpilogueISJ_SK_SK_NS1E_6thread17LinearCombinationISJ_Li1EffLNS1J_9ScaleType4KindE0ELNS_15FloatRoundStyleE2ESJ_EENS1_15EpilogueDefaultEEEEEvvEEEEvNT_6ParamsE --------------------------
	.section	.nv.constant0._ZN7cutlass13device_kernelINS_4gemm6kernel13GemmUniversalIN4cute5tupleIJiiiiEEENS1_10collective13CollectiveMmaINS1_34MainloopSm90TmaGmmaWarpSpecializedILi3ENS5_IJNS4_1CILi2EEENSA_ILi1EEESC_EEENS1_35KernelTmaWarpSpecializedCooperativeEEENS5_IJNSA_ILi256EEESG_NSA_ILi32EEEEEENS_10tfloat32_tENS5_IJlSC_lEEESJ_SK_NS4_8TiledMMAINS4_8MMA_AtomIJNS4_4SM904GMMA30MMA_64x256x8_F32TF32TF32_SS_TNILNSO_7ScaleInE1ELSQ_1EEEEEENS4_6LayoutISD_NS5_IJSC_NSA_ILi0EEESU_EEEEENS5_IJNS4_10UnderscoreESX_SX_EEEEENS4_13SM90_TMA_LOADENS4_14ComposedLayoutINS4_7SwizzleILi3ELi4ELi3EEENS4_18smem_ptr_flag_bitsILi32EEENST_INS5_IJNSA_ILi8EEESH_EEENS5_IJSH_SC_EEEEEEEvNS4_8identityENS4_23SM90_TMA_LOAD_MULTICASTES1A_vS1B_EENS_8epilogue10collective6detail29Sm90TmaWarpSpecializedAdapterINS1F_15DefaultEpilogueISJ_SK_SK_NS1E_6thread17LinearCombinationISJ_Li1EffLNS1J_9ScaleType4KindE0ELNS_15FloatRoundStyleE2ESJ_EENS1_15EpilogueDefaultEEEEEvvEEEEvNT_6ParamsE,"a",@progbits
	.sectionflags	@""
	.align	4
.nv.constant0._ZN7cutlass13device_kernelINS_4gemm6kernel13GemmUniversalIN4cute5tupleIJiiiiEEENS1_10collective13CollectiveMmaINS1_34MainloopSm90TmaGmmaWarpSpecializedILi3ENS5_IJNS4_1CILi2EEENSA_ILi1EEESC_EEENS1_35KernelTmaWarpSpecializedCooperativeEEENS5_IJNSA_ILi256EEESG_NSA_ILi32EEEEEENS_10tfloat32_tENS5_IJlSC_lEEESJ_SK_NS4_8TiledMMAINS4_8MMA_AtomIJNS4_4SM904GMMA30MMA_64x256x8_F32TF32TF32_SS_TNILNSO_7ScaleInE1ELSQ_1EEEEEENS4_6LayoutISD_NS5_IJSC_NSA_ILi0EEESU_EEEEENS5_IJNS4_10UnderscoreESX_SX_EEEEENS4_13SM90_TMA_LOADENS4_14ComposedLayoutINS4_7SwizzleILi3ELi4ELi3EEENS4_18smem_ptr_flag_bitsILi32EEENST_INS5_IJNSA_ILi8EEESH_EEENS5_IJSH_SC_EEEEEEEvNS4_8identityENS4_23SM90_TMA_LOAD_MULTICASTES1A_vS1B_EENS_8epilogue10collective6detail29Sm90TmaWarpSpecializedAdapterINS1F_15DefaultEpilogueISJ_SK_SK_NS1E_6thread17LinearCombinationISJ_Li1EffLNS1J_9ScaleType4KindE0ELNS_15FloatRoundStyleE2ESJ_EENS1_15EpilogueDefaultEEEEEvvEEEEvNT_6ParamsE:
	.zero		1664


//--------------------- SYMBOLS --------------------------

	.type		.nv.reservedSmem.offset0,@object
	.size		.nv.reservedSmem.offset0,0x4
	.type		__assertfail,@function
